//
// Generated by NVIDIA NVVM Compiler
//
// Compiler Build ID: CL-36424714
// Cuda compilation tools, release 13.0, V13.0.88
// Based on NVVM 20.0.0
//

.version 9.0
.target sm_100
.address_size 64

	// .globl	_Z24crack_multi_crc32_kernelPKjiPKciiyS2_iS2_iS2_iP10FoundMatchPii
.const .align 4 .b8 CRC32_TABLE_DEVICE[1024] = {0, 0, 0, 0, 183, 29, 193, 4, 110, 59, 130, 9, 217, 38, 67, 13, 220, 118, 4, 19, 107, 107, 197, 23, 178, 77, 134, 26, 5, 80, 71, 30, 184, 237, 8, 38, 15, 240, 201, 34, 214, 214, 138, 47, 97, 203, 75, 43, 100, 155, 12, 53, 211, 134, 205, 49, 10, 160, 142, 60, 189, 189, 79, 56, 112, 219, 17, 76, 199, 198, 208, 72, 30, 224, 147, 69, 169, 253, 82, 65, 172, 173, 21, 95, 27, 176, 212, 91, 194, 150, 151, 86, 117, 139, 86, 82, 200, 54, 25, 106, 127, 43, 216, 110, 166, 13, 155, 99, 17, 16, 90, 103, 20, 64, 29, 121, 163, 93, 220, 125, 122, 123, 159, 112, 205, 102, 94, 116, 224, 182, 35, 152, 87, 171, 226, 156, 142, 141, 161, 145, 57, 144, 96, 149, 60, 192, 39, 139, 139, 221, 230, 143, 82, 251, 165, 130, 229, 230, 100, 134, 88, 91, 43, 190, 239, 70, 234, 186, 54, 96, 169, 183, 129, 125, 104, 179, 132, 45, 47, 173, 51, 48, 238, 169, 234, 22, 173, 164, 93, 11, 108, 160, 144, 109, 50, 212, 39, 112, 243, 208, 254, 86, 176, 221, 73, 75, 113, 217, 76, 27, 54, 199, 251, 6, 247, 195, 34, 32, 180, 206, 149, 61, 117, 202, 40, 128, 58, 242, 159, 157, 251, 246, 70, 187, 184, 251, 241, 166, 121, 255, 244, 246, 62, 225, 67, 235, 255, 229, 154, 205, 188, 232, 45, 208, 125, 236, 119, 112, 134, 52, 192, 109, 71, 48, 25, 75, 4, 61, 174, 86, 197, 57, 171, 6, 130, 39, 28, 27, 67, 35, 197, 61, 0, 46, 114, 32, 193, 42, 207, 157, 142, 18, 120, 128, 79, 22, 161, 166, 12, 27, 22, 187, 205, 31, 19, 235, 138, 1, 164, 246, 75, 5, 125, 208, 8, 8, 202, 205, 201, 12, 7, 171, 151, 120, 176, 182, 86, 124, 105, 144, 21, 113, 222, 141, 212, 117, 219, 221, 147, 107, 108, 192, 82, 111, 181, 230, 17, 98, 2, 251, 208, 102, 191, 70, 159, 94, 8, 91, 94, 90, 209, 125, 29, 87, 102, 96, 220, 83, 99, 48, 155, 77, 212, 45, 90, 73, 13, 11, 25, 68, 186, 22, 216, 64, 151, 198, 165, 172, 32, 219, 100, 168, 249, 253, 39, 165, 78, 224, 230, 161, 75, 176, 161, 191, 252, 173, 96, 187, 37, 139, 35, 182, 146, 150, 226, 178, 47, 43, 173, 138, 152, 54, 108, 142, 65, 16, 47, 131, 246, 13, 238, 135, 243, 93, 169, 153, 68, 64, 104, 157, 157, 102, 43, 144, 42, 123, 234, 148, 231, 29, 180, 224, 80, 0, 117, 228, 137, 38, 54, 233, 62, 59, 247, 237, 59, 107, 176, 243, 140, 118, 113, 247, 85, 80, 50, 250, 226, 77, 243, 254, 95, 240, 188, 198, 232, 237, 125, 194, 49, 203, 62, 207, 134, 214, 255, 203, 131, 134, 184, 213, 52, 155, 121, 209, 237, 189, 58, 220, 90, 160, 251, 216, 238, 224, 12, 105, 89, 253, 205, 109, 128, 219, 142, 96, 55, 198, 79, 100, 50, 150, 8, 122, 133, 139, 201, 126, 92, 173, 138, 115, 235, 176, 75, 119, 86, 13, 4, 79, 225, 16, 197, 75, 56, 54, 134, 70, 143, 43, 71, 66, 138, 123, 0, 92, 61, 102, 193, 88, 228, 64, 130, 85, 83, 93, 67, 81, 158, 59, 29, 37, 41, 38, 220, 33, 240, 0, 159, 44, 71, 29, 94, 40, 66, 77, 25, 54, 245, 80, 216, 50, 44, 118, 155, 63, 155, 107, 90, 59, 38, 214, 21, 3, 145, 203, 212, 7, 72, 237, 151, 10, 255, 240, 86, 14, 250, 160, 17, 16, 77, 189, 208, 20, 148, 155, 147, 25, 35, 134, 82, 29, 14, 86, 47, 241, 185, 75, 238, 245, 96, 109, 173, 248, 215, 112, 108, 252, 210, 32, 43, 226, 101, 61, 234, 230, 188, 27, 169, 235, 11, 6, 104, 239, 182, 187, 39, 215, 1, 166, 230, 211, 216, 128, 165, 222, 111, 157, 100, 218, 106, 205, 35, 196, 221, 208, 226, 192, 4, 246, 161, 205, 179, 235, 96, 201, 126, 141, 62, 189, 201, 144, 255, 185, 16, 182, 188, 180, 167, 171, 125, 176, 162, 251, 58, 174, 21, 230, 251, 170, 204, 192, 184, 167, 123, 221, 121, 163, 198, 96, 54, 155, 113, 125, 247, 159, 168, 91, 180, 146, 31, 70, 117, 150, 26, 22, 50, 136, 173, 11, 243, 140, 116, 45, 176, 129, 195, 48, 113, 133, 153, 144, 138, 93, 46, 141, 75, 89, 247, 171, 8, 84, 64, 182, 201, 80, 69, 230, 142, 78, 242, 251, 79, 74, 43, 221, 12, 71, 156, 192, 205, 67, 33, 125, 130, 123, 150, 96, 67, 127, 79, 70, 0, 114, 248, 91, 193, 118, 253, 11, 134, 104, 74, 22, 71, 108, 147, 48, 4, 97, 36, 45, 197, 101, 233, 75, 155, 17, 94, 86, 90, 21, 135, 112, 25, 24, 48, 109, 216, 28, 53, 61, 159, 2, 130, 32, 94, 6, 91, 6, 29, 11, 236, 27, 220, 15, 81, 166, 147, 55, 230, 187, 82, 51, 63, 157, 17, 62, 136, 128, 208, 58, 141, 208, 151, 36, 58, 205, 86, 32, 227, 235, 21, 45, 84, 246, 212, 41, 121, 38, 169, 197, 206, 59, 104, 193, 23, 29, 43, 204, 160, 0, 234, 200, 165, 80, 173, 214, 18, 77, 108, 210, 203, 107, 47, 223, 124, 118, 238, 219, 193, 203, 161, 227, 118, 214, 96, 231, 175, 240, 35, 234, 24, 237, 226, 238, 29, 189, 165, 240, 170, 160, 100, 244, 115, 134, 39, 249, 196, 155, 230, 253, 9, 253, 184, 137, 190, 224, 121, 141, 103, 198, 58, 128, 208, 219, 251, 132, 213, 139, 188, 154, 98, 150, 125, 158, 187, 176, 62, 147, 12, 173, 255, 151, 177, 16, 176, 175, 6, 13, 113, 171, 223, 43, 50, 166, 104, 54, 243, 162, 109, 102, 180, 188, 218, 123, 117, 184, 3, 93, 54, 181, 180, 64, 247, 177};

.visible .entry _Z24crack_multi_crc32_kernelPKjiPKciiyS2_iS2_iS2_iP10FoundMatchPii(
	.param .u64 .ptr .align 1 _Z24crack_multi_crc32_kernelPKjiPKciiyS2_iS2_iS2_iP10FoundMatchPii_param_0,
	.param .u32 _Z24crack_multi_crc32_kernelPKjiPKciiyS2_iS2_iS2_iP10FoundMatchPii_param_1,
	.param .u64 .ptr .align 1 _Z24crack_multi_crc32_kernelPKjiPKciiyS2_iS2_iS2_iP10FoundMatchPii_param_2,
	.param .u32 _Z24crack_multi_crc32_kernelPKjiPKciiyS2_iS2_iS2_iP10FoundMatchPii_param_3,
	.param .u32 _Z24crack_multi_crc32_kernelPKjiPKciiyS2_iS2_iS2_iP10FoundMatchPii_param_4,
	.param .u64 _Z24crack_multi_crc32_kernelPKjiPKciiyS2_iS2_iS2_iP10FoundMatchPii_param_5,
	.param .u64 .ptr .align 1 _Z24crack_multi_crc32_kernelPKjiPKciiyS2_iS2_iS2_iP10FoundMatchPii_param_6,
	.param .u32 _Z24crack_multi_crc32_kernelPKjiPKciiyS2_iS2_iS2_iP10FoundMatchPii_param_7,
	.param .u64 .ptr .align 1 _Z24crack_multi_crc32_kernelPKjiPKciiyS2_iS2_iS2_iP10FoundMatchPii_param_8,
	.param .u32 _Z24crack_multi_crc32_kernelPKjiPKciiyS2_iS2_iS2_iP10FoundMatchPii_param_9,
	.param .u64 .ptr .align 1 _Z24crack_multi_crc32_kernelPKjiPKciiyS2_iS2_iS2_iP10FoundMatchPii_param_10,
	.param .u32 _Z24crack_multi_crc32_kernelPKjiPKciiyS2_iS2_iS2_iP10FoundMatchPii_param_11,
	.param .u64 .ptr .align 1 _Z24crack_multi_crc32_kernelPKjiPKciiyS2_iS2_iS2_iP10FoundMatchPii_param_12,
	.param .u64 .ptr .align 1 _Z24crack_multi_crc32_kernelPKjiPKciiyS2_iS2_iS2_iP10FoundMatchPii_param_13,
	.param .u32 _Z24crack_multi_crc32_kernelPKjiPKciiyS2_iS2_iS2_iP10FoundMatchPii_param_14
)
{
	.local .align 1 .b8 	__local_depot0[81];
	.reg .b64 	%SP;
	.reg .b64 	%SPL;
	.reg .pred 	%p<97>;
	.reg .b16 	%rs<118>;
	.reg .b32 	%r<486>;
	.reg .b64 	%rd<415>;

	mov.u64 	%SPL, __local_depot0;
	ld.param.u32 	%r114, [_Z24crack_multi_crc32_kernelPKjiPKciiyS2_iS2_iS2_iP10FoundMatchPii_param_1];
	ld.param.u64 	%rd129, [_Z24crack_multi_crc32_kernelPKjiPKciiyS2_iS2_iS2_iP10FoundMatchPii_param_2];
	ld.param.u32 	%r116, [_Z24crack_multi_crc32_kernelPKjiPKciiyS2_iS2_iS2_iP10FoundMatchPii_param_4];
	ld.param.u64 	%rd130, [_Z24crack_multi_crc32_kernelPKjiPKciiyS2_iS2_iS2_iP10FoundMatchPii_param_6];
	ld.param.u32 	%r117, [_Z24crack_multi_crc32_kernelPKjiPKciiyS2_iS2_iS2_iP10FoundMatchPii_param_7];
	ld.param.u64 	%rd131, [_Z24crack_multi_crc32_kernelPKjiPKciiyS2_iS2_iS2_iP10FoundMatchPii_param_8];
	ld.param.u32 	%r118, [_Z24crack_multi_crc32_kernelPKjiPKciiyS2_iS2_iS2_iP10FoundMatchPii_param_9];
	ld.param.u32 	%r119, [_Z24crack_multi_crc32_kernelPKjiPKciiyS2_iS2_iS2_iP10FoundMatchPii_param_11];
	ld.param.u64 	%rd132, [_Z24crack_multi_crc32_kernelPKjiPKciiyS2_iS2_iS2_iP10FoundMatchPii_param_12];
	ld.param.u64 	%rd133, [_Z24crack_multi_crc32_kernelPKjiPKciiyS2_iS2_iS2_iP10FoundMatchPii_param_13];
	ld.param.u32 	%r120, [_Z24crack_multi_crc32_kernelPKjiPKciiyS2_iS2_iS2_iP10FoundMatchPii_param_14];
	cvta.to.global.u64 	%rd1, %rd130;
	cvta.to.global.u64 	%rd2, %rd131;
	cvta.to.global.u64 	%rd3, %rd132;
	cvta.to.global.u64 	%rd4, %rd133;
	cvta.to.global.u64 	%rd5, %rd129;
	add.u64 	%rd6, %SPL, 0;
	add.s32 	%r1, %r117, %r118;
	sub.s32 	%r2, %r116, %r1;
	setp.lt.s32 	%p1, %r2, 0;
	@%p1 bra 	$L__BB0_153;
	ld.param.u64 	%rd372, [_Z24crack_multi_crc32_kernelPKjiPKciiyS2_iS2_iS2_iP10FoundMatchPii_param_5];
	mov.u32 	%r121, %ctaid.x;
	mov.u32 	%r122, %ntid.x;
	mul.wide.u32 	%rd135, %r121, %r122;
	mov.u32 	%r123, %tid.x;
	cvt.u64.u32 	%rd136, %r123;
	add.s64 	%rd137, %rd135, %rd136;
	add.s64 	%rd375, %rd137, %rd372;
	setp.lt.s32 	%p2, %r117, 1;
	@%p2 bra 	$L__BB0_14;
	setp.lt.u32 	%p3, %r117, 16;
	mov.b32 	%r441, 0;
	@%p3 bra 	$L__BB0_5;
	mov.b32 	%r439, 0;
	and.b32  	%r441, %r117, 2147483632;
$L__BB0_4:
	.pragma "nounroll";
	cvt.u64.u32 	%rd138, %r439;
	add.s64 	%rd139, %rd1, %rd138;
	ld.global.u8 	%rs1, [%rd139];
	add.s64 	%rd140, %rd6, %rd138;
	st.local.u8 	[%rd140], %rs1;
	ld.global.u8 	%rs2, [%rd139+1];
	st.local.u8 	[%rd140+1], %rs2;
	ld.global.u8 	%rs3, [%rd139+2];
	st.local.u8 	[%rd140+2], %rs3;
	ld.global.u8 	%rs4, [%rd139+3];
	st.local.u8 	[%rd140+3], %rs4;
	ld.global.u8 	%rs5, [%rd139+4];
	st.local.u8 	[%rd140+4], %rs5;
	ld.global.u8 	%rs6, [%rd139+5];
	st.local.u8 	[%rd140+5], %rs6;
	ld.global.u8 	%rs7, [%rd139+6];
	st.local.u8 	[%rd140+6], %rs7;
	ld.global.u8 	%rs8, [%rd139+7];
	st.local.u8 	[%rd140+7], %rs8;
	ld.global.u8 	%rs9, [%rd139+8];
	st.local.u8 	[%rd140+8], %rs9;
	ld.global.u8 	%rs10, [%rd139+9];
	st.local.u8 	[%rd140+9], %rs10;
	ld.global.u8 	%rs11, [%rd139+10];
	st.local.u8 	[%rd140+10], %rs11;
	ld.global.u8 	%rs12, [%rd139+11];
	st.local.u8 	[%rd140+11], %rs12;
	ld.global.u8 	%rs13, [%rd139+12];
	st.local.u8 	[%rd140+12], %rs13;
	ld.global.u8 	%rs14, [%rd139+13];
	st.local.u8 	[%rd140+13], %rs14;
	ld.global.u8 	%rs15, [%rd139+14];
	st.local.u8 	[%rd140+14], %rs15;
	ld.global.u8 	%rs16, [%rd139+15];
	st.local.u8 	[%rd140+15], %rs16;
	add.s32 	%r439, %r439, 16;
	setp.ne.s32 	%p4, %r439, %r441;
	@%p4 bra 	$L__BB0_4;
$L__BB0_5:
	and.b32  	%r7, %r117, 15;
	setp.eq.s32 	%p5, %r7, 0;
	@%p5 bra 	$L__BB0_14;
	setp.lt.u32 	%p6, %r7, 8;
	@%p6 bra 	$L__BB0_8;
	cvt.u64.u32 	%rd141, %r441;
	add.s64 	%rd142, %rd1, %rd141;
	ld.global.u8 	%rs17, [%rd142];
	add.s64 	%rd143, %rd6, %rd141;
	st.local.u8 	[%rd143], %rs17;
	ld.global.u8 	%rs18, [%rd142+1];
	st.local.u8 	[%rd143+1], %rs18;
	ld.global.u8 	%rs19, [%rd142+2];
	st.local.u8 	[%rd143+2], %rs19;
	ld.global.u8 	%rs20, [%rd142+3];
	st.local.u8 	[%rd143+3], %rs20;
	ld.global.u8 	%rs21, [%rd142+4];
	st.local.u8 	[%rd143+4], %rs21;
	ld.global.u8 	%rs22, [%rd142+5];
	st.local.u8 	[%rd143+5], %rs22;
	ld.global.u8 	%rs23, [%rd142+6];
	st.local.u8 	[%rd143+6], %rs23;
	ld.global.u8 	%rs24, [%rd142+7];
	st.local.u8 	[%rd143+7], %rs24;
	add.s32 	%r441, %r441, 8;
$L__BB0_8:
	and.b32  	%r10, %r117, 7;
	setp.eq.s32 	%p7, %r10, 0;
	@%p7 bra 	$L__BB0_14;
	setp.lt.u32 	%p8, %r10, 4;
	@%p8 bra 	$L__BB0_11;
	cvt.u64.u32 	%rd144, %r441;
	add.s64 	%rd145, %rd1, %rd144;
	ld.global.u8 	%rs25, [%rd145];
	add.s64 	%rd146, %rd6, %rd144;
	st.local.u8 	[%rd146], %rs25;
	ld.global.u8 	%rs26, [%rd145+1];
	st.local.u8 	[%rd146+1], %rs26;
	ld.global.u8 	%rs27, [%rd145+2];
	st.local.u8 	[%rd146+2], %rs27;
	ld.global.u8 	%rs28, [%rd145+3];
	st.local.u8 	[%rd146+3], %rs28;
	add.s32 	%r441, %r441, 4;
$L__BB0_11:
	and.b32  	%r126, %r117, 3;
	setp.eq.s32 	%p9, %r126, 0;
	@%p9 bra 	$L__BB0_14;
	mov.b32 	%r444, 0;
$L__BB0_13:
	.pragma "nounroll";
	cvt.u64.u32 	%rd147, %r441;
	add.s64 	%rd148, %rd1, %rd147;
	ld.global.u8 	%rs29, [%rd148];
	add.s64 	%rd149, %rd6, %rd147;
	st.local.u8 	[%rd149], %rs29;
	add.s32 	%r441, %r441, 1;
	add.s32 	%r444, %r444, 1;
	setp.ne.s32 	%p10, %r444, %r126;
	@%p10 bra 	$L__BB0_13;
$L__BB0_14:
	setp.eq.s32 	%p11, %r2, 0;
	@%p11 bra 	$L__BB0_154;
	ld.param.u32 	%r436, [_Z24crack_multi_crc32_kernelPKjiPKciiyS2_iS2_iS2_iP10FoundMatchPii_param_3];
	setp.eq.s32 	%p12, %r436, 0;
	@%p12 bra 	$L__BB0_72;
	ld.param.u32 	%r437, [_Z24crack_multi_crc32_kernelPKjiPKciiyS2_iS2_iS2_iP10FoundMatchPii_param_3];
	cvt.s64.s32 	%rd8, %r437;
	sub.s32 	%r129, %r1, %r116;
	setp.gt.u32 	%p13, %r129, -8;
	mov.u32 	%r448, %r2;
	@%p13 bra 	$L__BB0_43;
	mov.b32 	%r446, 0;
	cvt.u32.u64 	%r131, %rd8;
	mov.u32 	%r445, %r2;
$L__BB0_18:
	.pragma "nounroll";
	or.b64  	%rd151, %rd375, %rd8;
	and.b64  	%rd152, %rd151, -4294967296;
	setp.ne.s64 	%p14, %rd152, 0;
	@%p14 bra 	$L__BB0_20;
	cvt.u32.u64 	%r132, %rd375;
	div.u32 	%r133, %r132, %r131;
	mul.lo.s32 	%r134, %r133, %r131;
	sub.s32 	%r135, %r132, %r134;
	cvt.u64.u32 	%rd376, %r133;
	cvt.u64.u32 	%rd377, %r135;
	bra.uni 	$L__BB0_21;
$L__BB0_20:
	div.u64 	%rd376, %rd375, %rd8;
	mul.lo.s64 	%rd153, %rd376, %rd8;
	sub.s64 	%rd377, %rd375, %rd153;
$L__BB0_21:
	cvt.s64.s32 	%rd154, %rd377;
	add.s64 	%rd155, %rd5, %rd154;
	ld.global.u8 	%rs30, [%rd155];
	add.s32 	%r136, %r117, %r445;
	add.s32 	%r137, %r136, -1;
	cvt.s64.s32 	%rd156, %r137;
	add.s64 	%rd16, %rd6, %rd156;
	st.local.u8 	[%rd16], %rs30;
	or.b64  	%rd157, %rd376, %rd8;
	and.b64  	%rd158, %rd157, -4294967296;
	setp.ne.s64 	%p15, %rd158, 0;
	@%p15 bra 	$L__BB0_23;
	cvt.u32.u64 	%r139, %rd376;
	div.u32 	%r140, %r139, %r131;
	mul.lo.s32 	%r141, %r140, %r131;
	sub.s32 	%r142, %r139, %r141;
	cvt.u64.u32 	%rd378, %r140;
	cvt.u64.u32 	%rd379, %r142;
	bra.uni 	$L__BB0_24;
$L__BB0_23:
	div.u64 	%rd378, %rd376, %rd8;
	mul.lo.s64 	%rd159, %rd378, %rd8;
	sub.s64 	%rd379, %rd376, %rd159;
$L__BB0_24:
	cvt.s64.s32 	%rd160, %rd379;
	add.s64 	%rd161, %rd5, %rd160;
	ld.global.u8 	%rs31, [%rd161];
	st.local.u8 	[%rd16+-1], %rs31;
	or.b64  	%rd162, %rd378, %rd8;
	and.b64  	%rd163, %rd162, -4294967296;
	setp.ne.s64 	%p16, %rd163, 0;
	@%p16 bra 	$L__BB0_26;
	cvt.u32.u64 	%r144, %rd378;
	div.u32 	%r145, %r144, %r131;
	mul.lo.s32 	%r146, %r145, %r131;
	sub.s32 	%r147, %r144, %r146;
	cvt.u64.u32 	%rd380, %r145;
	cvt.u64.u32 	%rd381, %r147;
	bra.uni 	$L__BB0_27;
$L__BB0_26:
	div.u64 	%rd380, %rd378, %rd8;
	mul.lo.s64 	%rd164, %rd380, %rd8;
	sub.s64 	%rd381, %rd378, %rd164;
$L__BB0_27:
	cvt.s64.s32 	%rd165, %rd381;
	add.s64 	%rd166, %rd5, %rd165;
	ld.global.u8 	%rs32, [%rd166];
	st.local.u8 	[%rd16+-2], %rs32;
	or.b64  	%rd167, %rd380, %rd8;
	and.b64  	%rd168, %rd167, -4294967296;
	setp.ne.s64 	%p17, %rd168, 0;
	@%p17 bra 	$L__BB0_29;
	cvt.u32.u64 	%r149, %rd380;
	div.u32 	%r150, %r149, %r131;
	mul.lo.s32 	%r151, %r150, %r131;
	sub.s32 	%r152, %r149, %r151;
	cvt.u64.u32 	%rd382, %r150;
	cvt.u64.u32 	%rd383, %r152;
	bra.uni 	$L__BB0_30;
$L__BB0_29:
	div.u64 	%rd382, %rd380, %rd8;
	mul.lo.s64 	%rd169, %rd382, %rd8;
	sub.s64 	%rd383, %rd380, %rd169;
$L__BB0_30:
	cvt.s64.s32 	%rd170, %rd383;
	add.s64 	%rd171, %rd5, %rd170;
	ld.global.u8 	%rs33, [%rd171];
	st.local.u8 	[%rd16+-3], %rs33;
	or.b64  	%rd172, %rd382, %rd8;
	and.b64  	%rd173, %rd172, -4294967296;
	setp.ne.s64 	%p18, %rd173, 0;
	@%p18 bra 	$L__BB0_32;
	cvt.u32.u64 	%r154, %rd382;
	div.u32 	%r155, %r154, %r131;
	mul.lo.s32 	%r156, %r155, %r131;
	sub.s32 	%r157, %r154, %r156;
	cvt.u64.u32 	%rd384, %r155;
	cvt.u64.u32 	%rd385, %r157;
	bra.uni 	$L__BB0_33;
$L__BB0_32:
	div.u64 	%rd384, %rd382, %rd8;
	mul.lo.s64 	%rd174, %rd384, %rd8;
	sub.s64 	%rd385, %rd382, %rd174;
$L__BB0_33:
	cvt.s64.s32 	%rd175, %rd385;
	add.s64 	%rd176, %rd5, %rd175;
	ld.global.u8 	%rs34, [%rd176];
	st.local.u8 	[%rd16+-4], %rs34;
	or.b64  	%rd177, %rd384, %rd8;
	and.b64  	%rd178, %rd177, -4294967296;
	setp.ne.s64 	%p19, %rd178, 0;
	@%p19 bra 	$L__BB0_35;
	cvt.u32.u64 	%r159, %rd384;
	div.u32 	%r160, %r159, %r131;
	mul.lo.s32 	%r161, %r160, %r131;
	sub.s32 	%r162, %r159, %r161;
	cvt.u64.u32 	%rd386, %r160;
	cvt.u64.u32 	%rd387, %r162;
	bra.uni 	$L__BB0_36;
$L__BB0_35:
	div.u64 	%rd386, %rd384, %rd8;
	mul.lo.s64 	%rd179, %rd386, %rd8;
	sub.s64 	%rd387, %rd384, %rd179;
$L__BB0_36:
	cvt.s64.s32 	%rd180, %rd387;
	add.s64 	%rd181, %rd5, %rd180;
	ld.global.u8 	%rs35, [%rd181];
	st.local.u8 	[%rd16+-5], %rs35;
	or.b64  	%rd182, %rd386, %rd8;
	and.b64  	%rd183, %rd182, -4294967296;
	setp.ne.s64 	%p20, %rd183, 0;
	@%p20 bra 	$L__BB0_38;
	cvt.u32.u64 	%r164, %rd386;
	div.u32 	%r165, %r164, %r131;
	mul.lo.s32 	%r166, %r165, %r131;
	sub.s32 	%r167, %r164, %r166;
	cvt.u64.u32 	%rd388, %r165;
	cvt.u64.u32 	%rd389, %r167;
	bra.uni 	$L__BB0_39;
$L__BB0_38:
	div.u64 	%rd388, %rd386, %rd8;
	mul.lo.s64 	%rd184, %rd388, %rd8;
	sub.s64 	%rd389, %rd386, %rd184;
$L__BB0_39:
	cvt.s64.s32 	%rd185, %rd389;
	add.s64 	%rd186, %rd5, %rd185;
	ld.global.u8 	%rs36, [%rd186];
	st.local.u8 	[%rd16+-6], %rs36;
	or.b64  	%rd187, %rd388, %rd8;
	and.b64  	%rd188, %rd187, -4294967296;
	setp.ne.s64 	%p21, %rd188, 0;
	@%p21 bra 	$L__BB0_41;
	cvt.u32.u64 	%r169, %rd388;
	div.u32 	%r170, %r169, %r131;
	mul.lo.s32 	%r171, %r170, %r131;
	sub.s32 	%r172, %r169, %r171;
	cvt.u64.u32 	%rd375, %r170;
	cvt.u64.u32 	%rd391, %r172;
	bra.uni 	$L__BB0_42;
$L__BB0_41:
	div.u64 	%rd375, %rd388, %rd8;
	mul.lo.s64 	%rd189, %rd375, %rd8;
	sub.s64 	%rd391, %rd388, %rd189;
$L__BB0_42:
	add.s32 	%r448, %r445, -8;
	cvt.s64.s32 	%rd190, %rd391;
	add.s64 	%rd191, %rd5, %rd190;
	ld.global.u8 	%rs37, [%rd191];
	cvt.s64.s32 	%rd192, %r117;
	cvt.s64.s32 	%rd193, %r445;
	add.s64 	%rd194, %rd193, %rd192;
	add.s64 	%rd195, %rd6, %rd194;
	st.local.u8 	[%rd195+-8], %rs37;
	add.s32 	%r446, %r446, 8;
	and.b32  	%r173, %r2, -8;
	setp.ne.s32 	%p22, %r446, %r173;
	mov.u32 	%r445, %r448;
	@%p22 bra 	$L__BB0_18;
$L__BB0_43:
	and.b32  	%r174, %r2, 7;
	setp.eq.s32 	%p23, %r174, 0;
	@%p23 bra 	$L__BB0_72;
	setp.lt.u32 	%p24, %r174, 4;
	@%p24 bra 	$L__BB0_58;
	or.b64  	%rd197, %rd375, %rd8;
	and.b64  	%rd198, %rd197, -4294967296;
	setp.ne.s64 	%p25, %rd198, 0;
	@%p25 bra 	$L__BB0_47;
	cvt.u32.u64 	%r176, %rd8;
	cvt.u32.u64 	%r177, %rd375;
	div.u32 	%r178, %r177, %r176;
	mul.lo.s32 	%r179, %r178, %r176;
	sub.s32 	%r180, %r177, %r179;
	cvt.u64.u32 	%rd394, %r178;
	cvt.u64.u32 	%rd395, %r180;
	bra.uni 	$L__BB0_48;
$L__BB0_47:
	div.u64 	%rd394, %rd375, %rd8;
	mul.lo.s64 	%rd199, %rd394, %rd8;
	sub.s64 	%rd395, %rd375, %rd199;
$L__BB0_48:
	cvt.s64.s32 	%rd200, %rd395;
	add.s64 	%rd201, %rd5, %rd200;
	ld.global.u8 	%rs38, [%rd201];
	cvt.s64.s32 	%rd202, %r117;
	cvt.s64.s32 	%rd203, %r448;
	add.s64 	%rd204, %rd203, %rd202;
	add.s64 	%rd67, %rd6, %rd204;
	st.local.u8 	[%rd67+-1], %rs38;
	or.b64  	%rd205, %rd394, %rd8;
	and.b64  	%rd206, %rd205, -4294967296;
	setp.ne.s64 	%p26, %rd206, 0;
	@%p26 bra 	$L__BB0_50;
	cvt.u32.u64 	%r181, %rd8;
	cvt.u32.u64 	%r182, %rd394;
	div.u32 	%r183, %r182, %r181;
	mul.lo.s32 	%r184, %r183, %r181;
	sub.s32 	%r185, %r182, %r184;
	cvt.u64.u32 	%rd396, %r183;
	cvt.u64.u32 	%rd397, %r185;
	bra.uni 	$L__BB0_51;
$L__BB0_50:
	div.u64 	%rd396, %rd394, %rd8;
	mul.lo.s64 	%rd207, %rd396, %rd8;
	sub.s64 	%rd397, %rd394, %rd207;
$L__BB0_51:
	cvt.s64.s32 	%rd208, %rd397;
	add.s64 	%rd209, %rd5, %rd208;
	ld.global.u8 	%rs39, [%rd209];
	st.local.u8 	[%rd67+-2], %rs39;
	or.b64  	%rd210, %rd396, %rd8;
	and.b64  	%rd211, %rd210, -4294967296;
	setp.ne.s64 	%p27, %rd211, 0;
	@%p27 bra 	$L__BB0_53;
	cvt.u32.u64 	%r186, %rd8;
	cvt.u32.u64 	%r187, %rd396;
	div.u32 	%r188, %r187, %r186;
	mul.lo.s32 	%r189, %r188, %r186;
	sub.s32 	%r190, %r187, %r189;
	cvt.u64.u32 	%rd398, %r188;
	cvt.u64.u32 	%rd399, %r190;
	bra.uni 	$L__BB0_54;
$L__BB0_53:
	div.u64 	%rd398, %rd396, %rd8;
	mul.lo.s64 	%rd212, %rd398, %rd8;
	sub.s64 	%rd399, %rd396, %rd212;
$L__BB0_54:
	cvt.s64.s32 	%rd213, %rd399;
	add.s64 	%rd214, %rd5, %rd213;
	ld.global.u8 	%rs40, [%rd214];
	st.local.u8 	[%rd67+-3], %rs40;
	or.b64  	%rd215, %rd398, %rd8;
	and.b64  	%rd216, %rd215, -4294967296;
	setp.ne.s64 	%p28, %rd216, 0;
	@%p28 bra 	$L__BB0_56;
	cvt.u32.u64 	%r191, %rd8;
	cvt.u32.u64 	%r192, %rd398;
	div.u32 	%r193, %r192, %r191;
	mul.lo.s32 	%r194, %r193, %r191;
	sub.s32 	%r195, %r192, %r194;
	cvt.u64.u32 	%rd375, %r193;
	cvt.u64.u32 	%rd401, %r195;
	bra.uni 	$L__BB0_57;
$L__BB0_56:
	div.u64 	%rd375, %rd398, %rd8;
	mul.lo.s64 	%rd217, %rd375, %rd8;
	sub.s64 	%rd401, %rd398, %rd217;
$L__BB0_57:
	cvt.s64.s32 	%rd218, %rd401;
	add.s64 	%rd219, %rd5, %rd218;
	ld.global.u8 	%rs41, [%rd219];
	st.local.u8 	[%rd67+-4], %rs41;
	add.s32 	%r448, %r448, -4;
$L__BB0_58:
	and.b32  	%r24, %r2, 3;
	setp.eq.s32 	%p29, %r24, 0;
	@%p29 bra 	$L__BB0_72;
	setp.eq.s32 	%p30, %r24, 1;
	@%p30 bra 	$L__BB0_67;
	or.b64  	%rd221, %rd375, %rd8;
	and.b64  	%rd222, %rd221, -4294967296;
	setp.ne.s64 	%p31, %rd222, 0;
	@%p31 bra 	$L__BB0_62;
	cvt.u32.u64 	%r196, %rd8;
	cvt.u32.u64 	%r197, %rd375;
	div.u32 	%r198, %r197, %r196;
	mul.lo.s32 	%r199, %r198, %r196;
	sub.s32 	%r200, %r197, %r199;
	cvt.u64.u32 	%rd404, %r198;
	cvt.u64.u32 	%rd405, %r200;
	bra.uni 	$L__BB0_63;
$L__BB0_62:
	div.u64 	%rd404, %rd375, %rd8;
	mul.lo.s64 	%rd223, %rd404, %rd8;
	sub.s64 	%rd405, %rd375, %rd223;
$L__BB0_63:
	cvt.s64.s32 	%rd224, %rd405;
	add.s64 	%rd225, %rd5, %rd224;
	ld.global.u8 	%rs42, [%rd225];
	cvt.s64.s32 	%rd226, %r117;
	cvt.s64.s32 	%rd227, %r448;
	add.s64 	%rd228, %rd227, %rd226;
	add.s64 	%rd94, %rd6, %rd228;
	st.local.u8 	[%rd94+-1], %rs42;
	or.b64  	%rd229, %rd404, %rd8;
	and.b64  	%rd230, %rd229, -4294967296;
	setp.ne.s64 	%p32, %rd230, 0;
	@%p32 bra 	$L__BB0_65;
	cvt.u32.u64 	%r201, %rd8;
	cvt.u32.u64 	%r202, %rd404;
	div.u32 	%r203, %r202, %r201;
	mul.lo.s32 	%r204, %r203, %r201;
	sub.s32 	%r205, %r202, %r204;
	cvt.u64.u32 	%rd375, %r203;
	cvt.u64.u32 	%rd407, %r205;
	bra.uni 	$L__BB0_66;
$L__BB0_65:
	div.u64 	%rd375, %rd404, %rd8;
	mul.lo.s64 	%rd231, %rd375, %rd8;
	sub.s64 	%rd407, %rd404, %rd231;
$L__BB0_66:
	cvt.s64.s32 	%rd232, %rd407;
	add.s64 	%rd233, %rd5, %rd232;
	ld.global.u8 	%rs43, [%rd233];
	st.local.u8 	[%rd94+-2], %rs43;
	add.s32 	%r448, %r448, -2;
$L__BB0_67:
	and.b32  	%r206, %r2, 1;
	setp.eq.b32 	%p33, %r206, 1;
	not.pred 	%p34, %p33;
	@%p34 bra 	$L__BB0_72;
	or.b64  	%rd234, %rd375, %rd8;
	and.b64  	%rd235, %rd234, -4294967296;
	setp.ne.s64 	%p35, %rd235, 0;
	@%p35 bra 	$L__BB0_70;
	cvt.u32.u64 	%r207, %rd8;
	cvt.u32.u64 	%r208, %rd375;
	div.u32 	%r209, %r208, %r207;
	mul.lo.s32 	%r210, %r209, %r207;
	sub.s32 	%r211, %r208, %r210;
	cvt.u64.u32 	%rd375, %r209;
	cvt.u64.u32 	%rd411, %r211;
	bra.uni 	$L__BB0_71;
$L__BB0_70:
	div.u64 	%rd105, %rd375, %rd8;
	mul.lo.s64 	%rd236, %rd105, %rd8;
	sub.s64 	%rd411, %rd375, %rd236;
	mov.u64 	%rd375, %rd105;
$L__BB0_71:
	cvt.s64.s32 	%rd237, %rd411;
	add.s64 	%rd238, %rd5, %rd237;
	ld.global.u8 	%rs44, [%rd238];
	cvt.s64.s32 	%rd239, %r117;
	cvt.s64.s32 	%rd240, %r448;
	add.s64 	%rd241, %rd240, %rd239;
	add.s64 	%rd242, %rd6, %rd241;
	st.local.u8 	[%rd242+-1], %rs44;
$L__BB0_72:
	ld.param.u32 	%r438, [_Z24crack_multi_crc32_kernelPKjiPKciiyS2_iS2_iS2_iP10FoundMatchPii_param_3];
	setp.eq.s32 	%p36, %r438, 0;
	setp.ne.s64 	%p37, %rd375, 0;
	or.pred  	%p38, %p37, %p36;
	@%p38 bra 	$L__BB0_153;
$L__BB0_73:
	setp.lt.s32 	%p40, %r118, 1;
	@%p40 bra 	$L__BB0_86;
	add.s32 	%r27, %r2, %r117;
	and.b32  	%r28, %r118, 15;
	setp.lt.u32 	%p41, %r118, 16;
	mov.b32 	%r452, 0;
	@%p41 bra 	$L__BB0_77;
	and.b32  	%r452, %r118, 2147483632;
	mov.b32 	%r450, 0;
$L__BB0_76:
	.pragma "nounroll";
	cvt.u64.u32 	%rd243, %r450;
	add.s64 	%rd244, %rd2, %rd243;
	ld.global.u8 	%rs45, [%rd244];
	add.s32 	%r214, %r27, %r450;
	cvt.s64.s32 	%rd245, %r214;
	add.s64 	%rd246, %rd6, %rd245;
	st.local.u8 	[%rd246], %rs45;
	ld.global.u8 	%rs46, [%rd244+1];
	st.local.u8 	[%rd246+1], %rs46;
	ld.global.u8 	%rs47, [%rd244+2];
	st.local.u8 	[%rd246+2], %rs47;
	ld.global.u8 	%rs48, [%rd244+3];
	st.local.u8 	[%rd246+3], %rs48;
	ld.global.u8 	%rs49, [%rd244+4];
	st.local.u8 	[%rd246+4], %rs49;
	ld.global.u8 	%rs50, [%rd244+5];
	st.local.u8 	[%rd246+5], %rs50;
	ld.global.u8 	%rs51, [%rd244+6];
	st.local.u8 	[%rd246+6], %rs51;
	ld.global.u8 	%rs52, [%rd244+7];
	st.local.u8 	[%rd246+7], %rs52;
	ld.global.u8 	%rs53, [%rd244+8];
	st.local.u8 	[%rd246+8], %rs53;
	ld.global.u8 	%rs54, [%rd244+9];
	st.local.u8 	[%rd246+9], %rs54;
	ld.global.u8 	%rs55, [%rd244+10];
	st.local.u8 	[%rd246+10], %rs55;
	ld.global.u8 	%rs56, [%rd244+11];
	st.local.u8 	[%rd246+11], %rs56;
	ld.global.u8 	%rs57, [%rd244+12];
	st.local.u8 	[%rd246+12], %rs57;
	ld.global.u8 	%rs58, [%rd244+13];
	st.local.u8 	[%rd246+13], %rs58;
	ld.global.u8 	%rs59, [%rd244+14];
	st.local.u8 	[%rd246+14], %rs59;
	ld.global.u8 	%rs60, [%rd244+15];
	st.local.u8 	[%rd246+15], %rs60;
	add.s32 	%r450, %r450, 16;
	setp.ne.s32 	%p42, %r450, %r452;
	@%p42 bra 	$L__BB0_76;
$L__BB0_77:
	setp.eq.s32 	%p43, %r28, 0;
	@%p43 bra 	$L__BB0_86;
	and.b32  	%r33, %r118, 7;
	setp.lt.u32 	%p44, %r28, 8;
	@%p44 bra 	$L__BB0_80;
	cvt.u64.u32 	%rd247, %r452;
	add.s64 	%rd248, %rd2, %rd247;
	ld.global.u8 	%rs61, [%rd248];
	add.s32 	%r215, %r27, %r452;
	cvt.s64.s32 	%rd249, %r215;
	add.s64 	%rd250, %rd6, %rd249;
	st.local.u8 	[%rd250], %rs61;
	ld.global.u8 	%rs62, [%rd248+1];
	st.local.u8 	[%rd250+1], %rs62;
	ld.global.u8 	%rs63, [%rd248+2];
	st.local.u8 	[%rd250+2], %rs63;
	ld.global.u8 	%rs64, [%rd248+3];
	st.local.u8 	[%rd250+3], %rs64;
	ld.global.u8 	%rs65, [%rd248+4];
	st.local.u8 	[%rd250+4], %rs65;
	ld.global.u8 	%rs66, [%rd248+5];
	st.local.u8 	[%rd250+5], %rs66;
	ld.global.u8 	%rs67, [%rd248+6];
	st.local.u8 	[%rd250+6], %rs67;
	ld.global.u8 	%rs68, [%rd248+7];
	st.local.u8 	[%rd250+7], %rs68;
	add.s32 	%r452, %r452, 8;
$L__BB0_80:
	setp.eq.s32 	%p45, %r33, 0;
	@%p45 bra 	$L__BB0_86;
	and.b32  	%r36, %r118, 3;
	setp.lt.u32 	%p46, %r33, 4;
	@%p46 bra 	$L__BB0_83;
	cvt.u64.u32 	%rd251, %r452;
	add.s64 	%rd252, %rd2, %rd251;
	ld.global.u8 	%rs69, [%rd252];
	add.s32 	%r216, %r27, %r452;
	cvt.s64.s32 	%rd253, %r216;
	add.s64 	%rd254, %rd6, %rd253;
	st.local.u8 	[%rd254], %rs69;
	ld.global.u8 	%rs70, [%rd252+1];
	st.local.u8 	[%rd254+1], %rs70;
	ld.global.u8 	%rs71, [%rd252+2];
	st.local.u8 	[%rd254+2], %rs71;
	ld.global.u8 	%rs72, [%rd252+3];
	st.local.u8 	[%rd254+3], %rs72;
	add.s32 	%r452, %r452, 4;
$L__BB0_83:
	setp.eq.s32 	%p47, %r36, 0;
	@%p47 bra 	$L__BB0_86;
	mov.b32 	%r455, 0;
$L__BB0_85:
	.pragma "nounroll";
	cvt.u64.u32 	%rd255, %r452;
	add.s64 	%rd256, %rd2, %rd255;
	ld.global.u8 	%rs73, [%rd256];
	add.s32 	%r218, %r27, %r452;
	cvt.s64.s32 	%rd257, %r218;
	add.s64 	%rd258, %rd6, %rd257;
	st.local.u8 	[%rd258], %rs73;
	add.s32 	%r452, %r452, 1;
	add.s32 	%r455, %r455, 1;
	setp.ne.s32 	%p48, %r455, %r36;
	@%p48 bra 	$L__BB0_85;
$L__BB0_86:
	ld.param.u64 	%rd373, [_Z24crack_multi_crc32_kernelPKjiPKciiyS2_iS2_iS2_iP10FoundMatchPii_param_10];
	cvt.s64.s32 	%rd259, %r116;
	add.s64 	%rd260, %rd6, %rd259;
	mov.b16 	%rs74, 0;
	st.local.u8 	[%rd260], %rs74;
	setp.lt.s32 	%p49, %r119, 1;
	setp.eq.s64 	%p50, %rd373, 0;
	or.pred  	%p51, %p50, %p49;
	@%p51 bra 	$L__BB0_94;
	setp.lt.s32 	%p52, %r116, %r119;
	@%p52 bra 	$L__BB0_153;
	ld.param.u64 	%rd374, [_Z24crack_multi_crc32_kernelPKjiPKciiyS2_iS2_iS2_iP10FoundMatchPii_param_10];
	sub.s32 	%r220, %r116, %r119;
	max.s32 	%r43, %r220, 0;
	cvta.to.global.u64 	%rd110, %rd374;
	mov.b32 	%r456, 0;
$L__BB0_89:
	mov.b32 	%r457, 0;
$L__BB0_90:
	add.s32 	%r222, %r457, %r456;
	cvt.u64.u32 	%rd261, %r222;
	add.s64 	%rd262, %rd6, %rd261;
	ld.local.u8 	%rs75, [%rd262];
	cvt.u64.u32 	%rd263, %r457;
	add.s64 	%rd264, %rd110, %rd263;
	ld.volatile.global.u8 	%rs76, [%rd264];
	setp.ne.s16 	%p53, %rs75, %rs76;
	mov.u32 	%r458, %r457;
	@%p53 bra 	$L__BB0_92;
	add.s32 	%r457, %r457, 1;
	setp.ne.s32 	%p54, %r457, %r119;
	mov.u32 	%r458, %r119;
	@%p54 bra 	$L__BB0_90;
$L__BB0_92:
	setp.eq.s32 	%p55, %r458, %r119;
	@%p55 bra 	$L__BB0_94;
	add.s32 	%r48, %r456, 1;
	setp.eq.s32 	%p56, %r456, %r43;
	mov.u32 	%r456, %r48;
	@%p56 bra 	$L__BB0_153;
	bra.uni 	$L__BB0_89;
$L__BB0_94:
	setp.lt.s32 	%p57, %r116, 1;
	mov.b32 	%r476, 0;
	@%p57 bra 	$L__BB0_112;
	setp.gt.u32 	%p58, %r116, 3;
	@%p58 bra 	$L__BB0_98;
	mov.b32 	%r475, -1;
	mov.b32 	%r461, 0;
	mov.u64 	%rd338, CRC32_TABLE_DEVICE;
$L__BB0_97:
	.pragma "nounroll";
	cvt.u64.u32 	%rd335, %r461;
	add.s64 	%rd336, %rd6, %rd335;
	ld.local.u8 	%rs78, [%rd336];
	cvt.u16.u32 	%rs79, %r475;
	xor.b16  	%rs80, %rs78, %rs79;
	shr.u32 	%r413, %r475, 8;
	cvt.u32.u16 	%r414, %rs80;
	and.b32  	%r415, %r414, 255;
	mul.wide.u32 	%rd337, %r415, 4;
	add.s64 	%rd339, %rd338, %rd337;
	ld.const.u32 	%r416, [%rd339];
	xor.b32  	%r475, %r416, %r413;
	add.s32 	%r461, %r461, 1;
	setp.eq.s32 	%p68, %r461, %r116;
	@%p68 bra 	$L__BB0_111;
	bra.uni 	$L__BB0_97;
$L__BB0_98:
	ld.local.u8 	%r224, [%rd6];
	shl.b32 	%r225, %r224, 24;
	ld.local.u8 	%r226, [%rd6+1];
	shl.b32 	%r227, %r226, 16;
	or.b32  	%r228, %r227, %r225;
	ld.local.u8 	%rs77, [%rd6+2];
	mul.wide.u16 	%r229, %rs77, 256;
	or.b32  	%r230, %r228, %r229;
	ld.local.u8 	%r231, [%rd6+3];
	or.b32  	%r232, %r230, %r231;
	not.b32 	%r475, %r232;
	setp.eq.s32 	%p59, %r116, 4;
	@%p59 bra 	$L__BB0_111;
	add.s32 	%r50, %r116, -4;
	add.s32 	%r235, %r116, -5;
	and.b32  	%r51, %r50, 15;
	setp.lt.u32 	%p60, %r235, 15;
	mov.b32 	%r467, 4;
	@%p60 bra 	$L__BB0_102;
	and.b32  	%r52, %r50, -16;
	mov.b32 	%r459, 4;
	mov.u64 	%rd268, CRC32_TABLE_DEVICE;
$L__BB0_101:
	.pragma "nounroll";
	shl.b32 	%r237, %r475, 8;
	cvt.u64.u32 	%rd265, %r459;
	add.s64 	%rd266, %rd6, %rd265;
	ld.local.u8 	%r238, [%rd266];
	or.b32  	%r239, %r237, %r238;
	shr.u32 	%r240, %r475, 24;
	mul.wide.u32 	%rd267, %r240, 4;
	add.s64 	%rd269, %rd268, %rd267;
	ld.const.u32 	%r241, [%rd269];
	xor.b32  	%r242, %r239, %r241;
	shl.b32 	%r243, %r242, 8;
	ld.local.u8 	%r244, [%rd266+1];
	or.b32  	%r245, %r243, %r244;
	shr.u32 	%r246, %r242, 24;
	mul.wide.u32 	%rd270, %r246, 4;
	add.s64 	%rd271, %rd268, %rd270;
	ld.const.u32 	%r247, [%rd271];
	xor.b32  	%r248, %r245, %r247;
	shl.b32 	%r249, %r248, 8;
	ld.local.u8 	%r250, [%rd266+2];
	or.b32  	%r251, %r249, %r250;
	shr.u32 	%r252, %r248, 24;
	mul.wide.u32 	%rd272, %r252, 4;
	add.s64 	%rd273, %rd268, %rd272;
	ld.const.u32 	%r253, [%rd273];
	xor.b32  	%r254, %r251, %r253;
	shl.b32 	%r255, %r254, 8;
	ld.local.u8 	%r256, [%rd266+3];
	or.b32  	%r257, %r255, %r256;
	shr.u32 	%r258, %r254, 24;
	mul.wide.u32 	%rd274, %r258, 4;
	add.s64 	%rd275, %rd268, %rd274;
	ld.const.u32 	%r259, [%rd275];
	xor.b32  	%r260, %r257, %r259;
	shl.b32 	%r261, %r260, 8;
	ld.local.u8 	%r262, [%rd266+4];
	or.b32  	%r263, %r261, %r262;
	shr.u32 	%r264, %r260, 24;
	mul.wide.u32 	%rd276, %r264, 4;
	add.s64 	%rd277, %rd268, %rd276;
	ld.const.u32 	%r265, [%rd277];
	xor.b32  	%r266, %r263, %r265;
	shl.b32 	%r267, %r266, 8;
	ld.local.u8 	%r268, [%rd266+5];
	or.b32  	%r269, %r267, %r268;
	shr.u32 	%r270, %r266, 24;
	mul.wide.u32 	%rd278, %r270, 4;
	add.s64 	%rd279, %rd268, %rd278;
	ld.const.u32 	%r271, [%rd279];
	xor.b32  	%r272, %r269, %r271;
	shl.b32 	%r273, %r272, 8;
	ld.local.u8 	%r274, [%rd266+6];
	or.b32  	%r275, %r273, %r274;
	shr.u32 	%r276, %r272, 24;
	mul.wide.u32 	%rd280, %r276, 4;
	add.s64 	%rd281, %rd268, %rd280;
	ld.const.u32 	%r277, [%rd281];
	xor.b32  	%r278, %r275, %r277;
	shl.b32 	%r279, %r278, 8;
	ld.local.u8 	%r280, [%rd266+7];
	or.b32  	%r281, %r279, %r280;
	shr.u32 	%r282, %r278, 24;
	mul.wide.u32 	%rd282, %r282, 4;
	add.s64 	%rd283, %rd268, %rd282;
	ld.const.u32 	%r283, [%rd283];
	xor.b32  	%r284, %r281, %r283;
	shl.b32 	%r285, %r284, 8;
	ld.local.u8 	%r286, [%rd266+8];
	or.b32  	%r287, %r285, %r286;
	shr.u32 	%r288, %r284, 24;
	mul.wide.u32 	%rd284, %r288, 4;
	add.s64 	%rd285, %rd268, %rd284;
	ld.const.u32 	%r289, [%rd285];
	xor.b32  	%r290, %r287, %r289;
	shl.b32 	%r291, %r290, 8;
	ld.local.u8 	%r292, [%rd266+9];
	or.b32  	%r293, %r291, %r292;
	shr.u32 	%r294, %r290, 24;
	mul.wide.u32 	%rd286, %r294, 4;
	add.s64 	%rd287, %rd268, %rd286;
	ld.const.u32 	%r295, [%rd287];
	xor.b32  	%r296, %r293, %r295;
	shl.b32 	%r297, %r296, 8;
	ld.local.u8 	%r298, [%rd266+10];
	or.b32  	%r299, %r297, %r298;
	shr.u32 	%r300, %r296, 24;
	mul.wide.u32 	%rd288, %r300, 4;
	add.s64 	%rd289, %rd268, %rd288;
	ld.const.u32 	%r301, [%rd289];
	xor.b32  	%r302, %r299, %r301;
	shl.b32 	%r303, %r302, 8;
	ld.local.u8 	%r304, [%rd266+11];
	or.b32  	%r305, %r303, %r304;
	shr.u32 	%r306, %r302, 24;
	mul.wide.u32 	%rd290, %r306, 4;
	add.s64 	%rd291, %rd268, %rd290;
	ld.const.u32 	%r307, [%rd291];
	xor.b32  	%r308, %r305, %r307;
	shl.b32 	%r309, %r308, 8;
	ld.local.u8 	%r310, [%rd266+12];
	or.b32  	%r311, %r309, %r310;
	shr.u32 	%r312, %r308, 24;
	mul.wide.u32 	%rd292, %r312, 4;
	add.s64 	%rd293, %rd268, %rd292;
	ld.const.u32 	%r313, [%rd293];
	xor.b32  	%r314, %r311, %r313;
	shl.b32 	%r315, %r314, 8;
	ld.local.u8 	%r316, [%rd266+13];
	or.b32  	%r317, %r315, %r316;
	shr.u32 	%r318, %r314, 24;
	mul.wide.u32 	%rd294, %r318, 4;
	add.s64 	%rd295, %rd268, %rd294;
	ld.const.u32 	%r319, [%rd295];
	xor.b32  	%r320, %r317, %r319;
	shl.b32 	%r321, %r320, 8;
	ld.local.u8 	%r322, [%rd266+14];
	or.b32  	%r323, %r321, %r322;
	shr.u32 	%r324, %r320, 24;
	mul.wide.u32 	%rd296, %r324, 4;
	add.s64 	%rd297, %rd268, %rd296;
	ld.const.u32 	%r325, [%rd297];
	xor.b32  	%r326, %r323, %r325;
	shl.b32 	%r327, %r326, 8;
	ld.local.u8 	%r328, [%rd266+15];
	or.b32  	%r329, %r327, %r328;
	shr.u32 	%r330, %r326, 24;
	mul.wide.u32 	%rd298, %r330, 4;
	add.s64 	%rd299, %rd268, %rd298;
	ld.const.u32 	%r331, [%rd299];
	xor.b32  	%r475, %r329, %r331;
	add.s32 	%r467, %r459, 16;
	add.s32 	%r332, %r459, 12;
	setp.eq.s32 	%p61, %r332, %r52;
	mov.u32 	%r459, %r467;
	@%p61 bra 	$L__BB0_102;
	bra.uni 	$L__BB0_101;
$L__BB0_102:
	setp.eq.s32 	%p62, %r51, 0;
	@%p62 bra 	$L__BB0_111;
	and.b32  	%r64, %r50, 7;
	setp.lt.u32 	%p63, %r51, 8;
	@%p63 bra 	$L__BB0_105;
	shl.b32 	%r334, %r475, 8;
	cvt.u64.u32 	%rd300, %r467;
	add.s64 	%rd301, %rd6, %rd300;
	ld.local.u8 	%r335, [%rd301];
	or.b32  	%r336, %r334, %r335;
	shr.u32 	%r337, %r475, 24;
	mul.wide.u32 	%rd302, %r337, 4;
	mov.u64 	%rd303, CRC32_TABLE_DEVICE;
	add.s64 	%rd304, %rd303, %rd302;
	ld.const.u32 	%r338, [%rd304];
	xor.b32  	%r339, %r336, %r338;
	shl.b32 	%r340, %r339, 8;
	ld.local.u8 	%r341, [%rd301+1];
	or.b32  	%r342, %r340, %r341;
	shr.u32 	%r343, %r339, 24;
	mul.wide.u32 	%rd305, %r343, 4;
	add.s64 	%rd306, %rd303, %rd305;
	ld.const.u32 	%r344, [%rd306];
	xor.b32  	%r345, %r342, %r344;
	shl.b32 	%r346, %r345, 8;
	ld.local.u8 	%r347, [%rd301+2];
	or.b32  	%r348, %r346, %r347;
	shr.u32 	%r349, %r345, 24;
	mul.wide.u32 	%rd307, %r349, 4;
	add.s64 	%rd308, %rd303, %rd307;
	ld.const.u32 	%r350, [%rd308];
	xor.b32  	%r351, %r348, %r350;
	shl.b32 	%r352, %r351, 8;
	ld.local.u8 	%r353, [%rd301+3];
	or.b32  	%r354, %r352, %r353;
	shr.u32 	%r355, %r351, 24;
	mul.wide.u32 	%rd309, %r355, 4;
	add.s64 	%rd310, %rd303, %rd309;
	ld.const.u32 	%r356, [%rd310];
	xor.b32  	%r357, %r354, %r356;
	shl.b32 	%r358, %r357, 8;
	ld.local.u8 	%r359, [%rd301+4];
	or.b32  	%r360, %r358, %r359;
	shr.u32 	%r361, %r357, 24;
	mul.wide.u32 	%rd311, %r361, 4;
	add.s64 	%rd312, %rd303, %rd311;
	ld.const.u32 	%r362, [%rd312];
	xor.b32  	%r363, %r360, %r362;
	shl.b32 	%r364, %r363, 8;
	ld.local.u8 	%r365, [%rd301+5];
	or.b32  	%r366, %r364, %r365;
	shr.u32 	%r367, %r363, 24;
	mul.wide.u32 	%rd313, %r367, 4;
	add.s64 	%rd314, %rd303, %rd313;
	ld.const.u32 	%r368, [%rd314];
	xor.b32  	%r369, %r366, %r368;
	shl.b32 	%r370, %r369, 8;
	ld.local.u8 	%r371, [%rd301+6];
	or.b32  	%r372, %r370, %r371;
	shr.u32 	%r373, %r369, 24;
	mul.wide.u32 	%rd315, %r373, 4;
	add.s64 	%rd316, %rd303, %rd315;
	ld.const.u32 	%r374, [%rd316];
	xor.b32  	%r375, %r372, %r374;
	shl.b32 	%r376, %r375, 8;
	ld.local.u8 	%r377, [%rd301+7];
	or.b32  	%r378, %r376, %r377;
	shr.u32 	%r379, %r375, 24;
	mul.wide.u32 	%rd317, %r379, 4;
	add.s64 	%rd318, %rd303, %rd317;
	ld.const.u32 	%r380, [%rd318];
	xor.b32  	%r475, %r378, %r380;
	add.s32 	%r467, %r467, 8;
$L__BB0_105:
	setp.eq.s32 	%p64, %r64, 0;
	@%p64 bra 	$L__BB0_111;
	and.b32  	%r70, %r116, 3;
	setp.lt.u32 	%p65, %r64, 4;
	@%p65 bra 	$L__BB0_108;
	shl.b32 	%r382, %r475, 8;
	cvt.u64.u32 	%rd319, %r467;
	add.s64 	%rd320, %rd6, %rd319;
	ld.local.u8 	%r383, [%rd320];
	or.b32  	%r384, %r382, %r383;
	shr.u32 	%r385, %r475, 24;
	mul.wide.u32 	%rd321, %r385, 4;
	mov.u64 	%rd322, CRC32_TABLE_DEVICE;
	add.s64 	%rd323, %rd322, %rd321;
	ld.const.u32 	%r386, [%rd323];
	xor.b32  	%r387, %r384, %r386;
	shl.b32 	%r388, %r387, 8;
	ld.local.u8 	%r389, [%rd320+1];
	or.b32  	%r390, %r388, %r389;
	shr.u32 	%r391, %r387, 24;
	mul.wide.u32 	%rd324, %r391, 4;
	add.s64 	%rd325, %rd322, %rd324;
	ld.const.u32 	%r392, [%rd325];
	xor.b32  	%r393, %r390, %r392;
	shl.b32 	%r394, %r393, 8;
	ld.local.u8 	%r395, [%rd320+2];
	or.b32  	%r396, %r394, %r395;
	shr.u32 	%r397, %r393, 24;
	mul.wide.u32 	%rd326, %r397, 4;
	add.s64 	%rd327, %rd322, %rd326;
	ld.const.u32 	%r398, [%rd327];
	xor.b32  	%r399, %r396, %r398;
	shl.b32 	%r400, %r399, 8;
	ld.local.u8 	%r401, [%rd320+3];
	or.b32  	%r402, %r400, %r401;
	shr.u32 	%r403, %r399, 24;
	mul.wide.u32 	%rd328, %r403, 4;
	add.s64 	%rd329, %rd322, %rd328;
	ld.const.u32 	%r404, [%rd329];
	xor.b32  	%r475, %r402, %r404;
	add.s32 	%r467, %r467, 4;
$L__BB0_108:
	setp.eq.s32 	%p66, %r70, 0;
	@%p66 bra 	$L__BB0_111;
	mov.b32 	%r474, 0;
	mov.u64 	%rd333, CRC32_TABLE_DEVICE;
$L__BB0_110:
	.pragma "nounroll";
	shl.b32 	%r406, %r475, 8;
	cvt.u64.u32 	%rd330, %r467;
	add.s64 	%rd331, %rd6, %rd330;
	ld.local.u8 	%r407, [%rd331];
	or.b32  	%r408, %r406, %r407;
	shr.u32 	%r409, %r475, 24;
	mul.wide.u32 	%rd332, %r409, 4;
	add.s64 	%rd334, %rd333, %rd332;
	ld.const.u32 	%r410, [%rd334];
	xor.b32  	%r475, %r408, %r410;
	add.s32 	%r467, %r467, 1;
	add.s32 	%r474, %r474, 1;
	setp.ne.s32 	%p67, %r474, %r70;
	@%p67 bra 	$L__BB0_110;
$L__BB0_111:
	not.b32 	%r476, %r475;
$L__BB0_112:
	setp.lt.s32 	%p69, %r114, 1;
	@%p69 bra 	$L__BB0_153;
	ld.param.u64 	%rd371, [_Z24crack_multi_crc32_kernelPKjiPKciiyS2_iS2_iS2_iP10FoundMatchPii_param_0];
	cvta.to.global.u64 	%rd111, %rd371;
	setp.lt.s32 	%p70, %r116, 1;
	@%p70 bra 	$L__BB0_132;
	and.b32  	%r85, %r116, 15;
	and.b32  	%r86, %r116, 7;
	and.b32  	%r87, %r116, 2147483632;
	and.b32  	%r88, %r116, 3;
	neg.s32 	%r89, %r87;
	mov.b32 	%r477, 0;
$L__BB0_115:
	mul.wide.u32 	%rd358, %r477, 4;
	add.s64 	%rd112, %rd111, %rd358;
	ld.global.u32 	%r431, [%rd112];
	setp.ne.s32 	%p85, %r476, %r431;
	@%p85 bra 	$L__BB0_131;
	atom.global.add.u32 	%r91, [%rd4], 1;
	setp.ge.s32 	%p86, %r91, %r120;
	@%p86 bra 	$L__BB0_131;
	setp.lt.u32 	%p87, %r116, 16;
	ld.global.u32 	%r433, [%rd112];
	mul.wide.s32 	%rd359, %r91, 88;
	add.s64 	%rd113, %rd3, %rd359;
	st.global.u32 	[%rd113], %r433;
	mov.b32 	%r480, 0;
	@%p87 bra 	$L__BB0_120;
	add.s64 	%rd414, %rd6, 7;
	add.s64 	%rd413, %rd113, 9;
	mov.u32 	%r478, %r89;
$L__BB0_119:
	.pragma "nounroll";
	ld.local.u8 	%rs86, [%rd414+-7];
	st.global.u8 	[%rd413+-5], %rs86;
	ld.local.u8 	%rs87, [%rd414+-6];
	st.global.u8 	[%rd413+-4], %rs87;
	ld.local.u8 	%rs88, [%rd414+-5];
	st.global.u8 	[%rd413+-3], %rs88;
	ld.local.u8 	%rs89, [%rd414+-4];
	st.global.u8 	[%rd413+-2], %rs89;
	ld.local.u8 	%rs90, [%rd414+-3];
	st.global.u8 	[%rd413+-1], %rs90;
	ld.local.u8 	%rs91, [%rd414+-2];
	st.global.u8 	[%rd413], %rs91;
	ld.local.u8 	%rs92, [%rd414+-1];
	st.global.u8 	[%rd413+1], %rs92;
	ld.local.u8 	%rs93, [%rd414];
	st.global.u8 	[%rd413+2], %rs93;
	ld.local.u8 	%rs94, [%rd414+1];
	st.global.u8 	[%rd413+3], %rs94;
	ld.local.u8 	%rs95, [%rd414+2];
	st.global.u8 	[%rd413+4], %rs95;
	ld.local.u8 	%rs96, [%rd414+3];
	st.global.u8 	[%rd413+5], %rs96;
	ld.local.u8 	%rs97, [%rd414+4];
	st.global.u8 	[%rd413+6], %rs97;
	ld.local.u8 	%rs98, [%rd414+5];
	st.global.u8 	[%rd413+7], %rs98;
	ld.local.u8 	%rs99, [%rd414+6];
	st.global.u8 	[%rd413+8], %rs99;
	ld.local.u8 	%rs100, [%rd414+7];
	st.global.u8 	[%rd413+9], %rs100;
	ld.local.u8 	%rs101, [%rd414+8];
	st.global.u8 	[%rd413+10], %rs101;
	add.s32 	%r478, %r478, 16;
	add.s64 	%rd414, %rd414, 16;
	add.s64 	%rd413, %rd413, 16;
	setp.ne.s32 	%p88, %r478, 0;
	mov.u32 	%r480, %r87;
	@%p88 bra 	$L__BB0_119;
$L__BB0_120:
	add.s64 	%rd120, %rd113, 4;
	setp.eq.s32 	%p89, %r85, 0;
	@%p89 bra 	$L__BB0_130;
	add.s32 	%r434, %r85, -1;
	setp.lt.u32 	%p90, %r434, 7;
	@%p90 bra 	$L__BB0_123;
	cvt.u64.u32 	%rd362, %r480;
	add.s64 	%rd363, %rd6, %rd362;
	ld.local.u8 	%rs102, [%rd363];
	add.s64 	%rd364, %rd120, %rd362;
	st.global.u8 	[%rd364], %rs102;
	ld.local.u8 	%rs103, [%rd363+1];
	st.global.u8 	[%rd364+1], %rs103;
	ld.local.u8 	%rs104, [%rd363+2];
	st.global.u8 	[%rd364+2], %rs104;
	ld.local.u8 	%rs105, [%rd363+3];
	st.global.u8 	[%rd364+3], %rs105;
	ld.local.u8 	%rs106, [%rd363+4];
	st.global.u8 	[%rd364+4], %rs106;
	ld.local.u8 	%rs107, [%rd363+5];
	st.global.u8 	[%rd364+5], %rs107;
	ld.local.u8 	%rs108, [%rd363+6];
	st.global.u8 	[%rd364+6], %rs108;
	ld.local.u8 	%rs109, [%rd363+7];
	st.global.u8 	[%rd364+7], %rs109;
	add.s32 	%r480, %r480, 8;
$L__BB0_123:
	setp.eq.s32 	%p91, %r86, 0;
	@%p91 bra 	$L__BB0_130;
	add.s32 	%r435, %r86, -1;
	setp.lt.u32 	%p92, %r435, 3;
	@%p92 bra 	$L__BB0_126;
	cvt.u64.u32 	%rd365, %r480;
	add.s64 	%rd366, %rd6, %rd365;
	ld.local.u8 	%rs110, [%rd366];
	add.s64 	%rd367, %rd120, %rd365;
	st.global.u8 	[%rd367], %rs110;
	ld.local.u8 	%rs111, [%rd366+1];
	st.global.u8 	[%rd367+1], %rs111;
	ld.local.u8 	%rs112, [%rd366+2];
	st.global.u8 	[%rd367+2], %rs112;
	ld.local.u8 	%rs113, [%rd366+3];
	st.global.u8 	[%rd367+3], %rs113;
	add.s32 	%r480, %r480, 4;
$L__BB0_126:
	setp.eq.s32 	%p93, %r88, 0;
	@%p93 bra 	$L__BB0_130;
	setp.eq.s32 	%p94, %r88, 1;
	cvt.u64.u32 	%rd368, %r480;
	add.s64 	%rd121, %rd6, %rd368;
	ld.local.u8 	%rs114, [%rd121];
	add.s64 	%rd122, %rd120, %rd368;
	st.global.u8 	[%rd122], %rs114;
	@%p94 bra 	$L__BB0_130;
	setp.eq.s32 	%p95, %r88, 2;
	ld.local.u8 	%rs115, [%rd121+1];
	st.global.u8 	[%rd122+1], %rs115;
	@%p95 bra 	$L__BB0_130;
	ld.local.u8 	%rs116, [%rd121+2];
	st.global.u8 	[%rd122+2], %rs116;
$L__BB0_130:
	add.s64 	%rd370, %rd120, %rd259;
	mov.b16 	%rs117, 0;
	st.global.u8 	[%rd370], %rs117;
$L__BB0_131:
	add.s32 	%r477, %r477, 1;
	setp.eq.s32 	%p96, %r477, %r114;
	@%p96 bra 	$L__BB0_153;
	bra.uni 	$L__BB0_115;
$L__BB0_132:
	add.s64 	%rd123, %rd3, %rd259;
	and.b32  	%r100, %r114, 3;
	setp.lt.u32 	%p71, %r114, 4;
	mov.b32 	%r484, 0;
	@%p71 bra 	$L__BB0_147;
	and.b32  	%r484, %r114, 2147483644;
	mov.b32 	%r482, 0;
$L__BB0_134:
	mul.wide.u32 	%rd341, %r482, 4;
	add.s64 	%rd124, %rd111, %rd341;
	ld.global.u32 	%r419, [%rd124];
	setp.ne.s32 	%p72, %r476, %r419;
	@%p72 bra 	$L__BB0_137;
	atom.global.add.u32 	%r103, [%rd4], 1;
	setp.ge.s32 	%p73, %r103, %r120;
	@%p73 bra 	$L__BB0_137;
	ld.global.u32 	%r420, [%rd124];
	mul.wide.s32 	%rd342, %r103, 88;
	add.s64 	%rd343, %rd3, %rd342;
	st.global.u32 	[%rd343], %r420;
	add.s64 	%rd344, %rd123, %rd342;
	mov.b16 	%rs81, 0;
	st.global.u8 	[%rd344+4], %rs81;
$L__BB0_137:
	ld.global.u32 	%r421, [%rd124+4];
	setp.ne.s32 	%p74, %r476, %r421;
	@%p74 bra 	$L__BB0_140;
	atom.global.add.u32 	%r104, [%rd4], 1;
	setp.ge.s32 	%p75, %r104, %r120;
	@%p75 bra 	$L__BB0_140;
	ld.global.u32 	%r422, [%rd124+4];
	mul.wide.s32 	%rd345, %r104, 88;
	add.s64 	%rd346, %rd3, %rd345;
	st.global.u32 	[%rd346], %r422;
	add.s64 	%rd347, %rd123, %rd345;
	mov.b16 	%rs82, 0;
	st.global.u8 	[%rd347+4], %rs82;
$L__BB0_140:
	ld.global.u32 	%r423, [%rd124+8];
	setp.ne.s32 	%p76, %r476, %r423;
	@%p76 bra 	$L__BB0_143;
	atom.global.add.u32 	%r105, [%rd4], 1;
	setp.ge.s32 	%p77, %r105, %r120;
	@%p77 bra 	$L__BB0_143;
	ld.global.u32 	%r424, [%rd124+8];
	mul.wide.s32 	%rd348, %r105, 88;
	add.s64 	%rd349, %rd3, %rd348;
	st.global.u32 	[%rd349], %r424;
	add.s64 	%rd350, %rd123, %rd348;
	mov.b16 	%rs83, 0;
	st.global.u8 	[%rd350+4], %rs83;
$L__BB0_143:
	ld.global.u32 	%r425, [%rd124+12];
	setp.ne.s32 	%p78, %r476, %r425;
	@%p78 bra 	$L__BB0_146;
	atom.global.add.u32 	%r106, [%rd4], 1;
	setp.ge.s32 	%p79, %r106, %r120;
	@%p79 bra 	$L__BB0_146;
	ld.global.u32 	%r426, [%rd124+12];
	mul.wide.s32 	%rd351, %r106, 88;
	add.s64 	%rd352, %rd3, %rd351;
	st.global.u32 	[%rd352], %r426;
	add.s64 	%rd353, %rd123, %rd351;
	mov.b16 	%rs84, 0;
	st.global.u8 	[%rd353+4], %rs84;
$L__BB0_146:
	add.s32 	%r482, %r482, 4;
	setp.ne.s32 	%p80, %r482, %r484;
	@%p80 bra 	$L__BB0_134;
$L__BB0_147:
	setp.eq.s32 	%p81, %r100, 0;
	@%p81 bra 	$L__BB0_153;
	mov.b32 	%r485, 0;
$L__BB0_149:
	.pragma "nounroll";
	mul.wide.u32 	%rd354, %r484, 4;
	add.s64 	%rd125, %rd111, %rd354;
	ld.global.u32 	%r428, [%rd125];
	setp.ne.s32 	%p82, %r476, %r428;
	@%p82 bra 	$L__BB0_152;
	atom.global.add.u32 	%r111, [%rd4], 1;
	setp.ge.s32 	%p83, %r111, %r120;
	@%p83 bra 	$L__BB0_152;
	ld.global.u32 	%r429, [%rd125];
	mul.wide.s32 	%rd355, %r111, 88;
	add.s64 	%rd356, %rd3, %rd355;
	st.global.u32 	[%rd356], %r429;
	add.s64 	%rd357, %rd123, %rd355;
	mov.b16 	%rs85, 0;
	st.global.u8 	[%rd357+4], %rs85;
$L__BB0_152:
	add.s32 	%r484, %r484, 1;
	add.s32 	%r485, %r485, 1;
	setp.ne.s32 	%p84, %r485, %r100;
	@%p84 bra 	$L__BB0_149;
$L__BB0_153:
	ret;
$L__BB0_154:
	setp.eq.s64 	%p39, %rd375, 0;
	@%p39 bra 	$L__BB0_73;
	bra.uni 	$L__BB0_153;

}


// ===== COMPILED SASS (sm_100) =====

	.target	sm_100

	.elftype	@"ET_EXEC"


//--------------------- .note.nv.tkinfo           --------------------------
	.section	.note.nv.tkinfo,"",@"SHT_NOTE"
	.sectionflags	@"SHF_NOTE_NV_TKINFO"
	.tkinfo
        /*0018*/ 	.word	0x00000002
        /*0030*/ 	.string	""
        /*0030*/ 	.string	"ptxas"
        /*0030*/ 	.string	"Cuda compilation tools, release 13.0, V13.0.88"
        /*0030*/ 	.string	"Build cuda_13.0.r13.0/compiler.36424714_0"
        /*0030*/ 	.string	"-arch sm_100 -m 64 "



//--------------------- .note.nv.cuinfo           --------------------------
	.section	.note.nv.cuinfo,"",@"SHT_NOTE"
	.sectionflags	@"SHF_NOTE_NV_CUINFO"
        /*0018*/ 	.short	0x0002
        /*001a*/ 	.short	0x0064
        /*001c*/ 	.short	0x0082
	.zero		2


//--------------------- .nv.info                  --------------------------
	.section	.nv.info,"",@"SHT_CUDA_INFO"
	.align	4


	//----- nvinfo : EIATTR_REGCOUNT
	.align		4
        /*0000*/ 	.byte	0x04, 0x2f
        /*0002*/ 	.short	(.L_2 - .L_1)
	.align		4
.L_1:
        /*0004*/ 	.word	index@(_Z24crack_multi_crc32_kernelPKjiPKciiyS2_iS2_iS2_iP10FoundMatchPii)
        /*0008*/ 	.word	0x00000020


	//----- nvinfo : EIATTR_FRAME_SIZE
	.align		4
.L_2:
        /*000c*/ 	.byte	0x04, 0x11
        /*000e*/ 	.short	(.L_4 - .L_3)
	.align		4
.L_3:
        /*0010*/ 	.word	index@($__internal_0_$__cuda_sm20_div_u64)
        /*0014*/ 	.word	0x00000058


	//----- nvinfo : EIATTR_FRAME_SIZE
	.align		4
.L_4:
        /*0018*/ 	.byte	0x04, 0x11
        /*001a*/ 	.short	(.L_6 - .L_5)
	.align		4
.L_5:
        /*001c*/ 	.word	index@(_Z24crack_multi_crc32_kernelPKjiPKciiyS2_iS2_iS2_iP10FoundMatchPii)
        /*0020*/ 	.word	0x00000058


	//----- nvinfo : EIATTR_MIN_STACK_SIZE
	.align		4
.L_6:
        /*0024*/ 	.byte	0x04, 0x12
        /*0026*/ 	.short	(.L_8 - .L_7)
	.align		4
.L_7:
        /*0028*/ 	.word	index@(_Z24crack_multi_crc32_kernelPKjiPKciiyS2_iS2_iS2_iP10FoundMatchPii)
        /*002c*/ 	.word	0x00000058
.L_8:


//--------------------- .nv.compat                --------------------------
	.section	.nv.compat,"",@"SHT_CUDA_COMPAT_INFO"
	.align	4
        /*0000*/ 	.byte	0x02, 0x09, 0x00, 0x00, 0x02, 0x02, 0x01, 0x00, 0x02, 0x05, 0x05, 0x00, 0x03, 0x07, 0x01, 0x01
        /*0010*/ 	.byte	0x02, 0x03, 0x00, 0x00, 0x02, 0x06, 0x01, 0x00, 0x04, 0x0b, 0x08, 0x00, 0x09, 0x00, 0x00, 0x00
        /*0020*/ 	.byte	0x00, 0x00, 0x00, 0x00


//--------------------- .nv.info._Z24crack_multi_crc32_kernelPKjiPKciiyS2_iS2_iS2_iP10FoundMatchPii --------------------------
	.section	.nv.info._Z24crack_multi_crc32_kernelPKjiPKciiyS2_iS2_iS2_iP10FoundMatchPii,"",@"SHT_CUDA_INFO"
	.sectionflags	@""
	.align	4


	//----- nvinfo : EIATTR_CUDA_API_VERSION
	.align		4
        /*0000*/ 	.byte	0x04, 0x37
        /*0002*/ 	.short	(.L_10 - .L_9)
.L_9:
        /*0004*/ 	.word	0x00000082


	//----- nvinfo : EIATTR_KPARAM_INFO
	.align		4
.L_10:
        /*0008*/ 	.byte	0x04, 0x17
        /*000a*/ 	.short	(.L_12 - .L_11)
.L_11:
        /*000c*/ 	.word	0x00000000
        /*0010*/ 	.short	0x000e
        /*0012*/ 	.short	0x0068
        /*0014*/ 	.byte	0x00, 0xf0, 0x11, 0x00


	//----- nvinfo : EIATTR_KPARAM_INFO
	.align		4
.L_12:
        /*0018*/ 	.byte	0x04, 0x17
        /*001a*/ 	.short	(.L_14 - .L_13)
.L_13:
        /*001c*/ 	.word	0x00000000
        /*0020*/ 	.short	0x000d
        /*0022*/ 	.short	0x0060
        /*0024*/ 	.byte	0x00, 0xf5, 0x21, 0x00


	//----- nvinfo : EIATTR_KPARAM_INFO
	.align		4
.L_14:
        /*0028*/ 	.byte	0x04, 0x17
        /*002a*/ 	.short	(.L_16 - .L_15)
.L_15:
        /*002c*/ 	.word	0x00000000
        /*0030*/ 	.short	0x000c
        /*0032*/ 	.short	0x0058
        /*0034*/ 	.byte	0x00, 0xf5, 0x21, 0x00


	//----- nvinfo : EIATTR_KPARAM_INFO
	.align		4
.L_16:
        /*0038*/ 	.byte	0x04, 0x17
        /*003a*/ 	.short	(.L_18 - .L_17)
.L_17:
        /*003c*/ 	.word	0x00000000
        /*0040*/ 	.short	0x000b
        /*0042*/ 	.short	0x0050
        /*0044*/ 	.byte	0x00, 0xf0, 0x11, 0x00


	//----- nvinfo : EIATTR_KPARAM_INFO
	.align		4
.L_18:
        /*0048*/ 	.byte	0x04, 0x17
        /*004a*/ 	.short	(.L_20 - .L_19)
.L_19:
        /*004c*/ 	.word	0x00000000
        /*0050*/ 	.short	0x000a
        /*0052*/ 	.short	0x0048
        /*0054*/ 	.byte	0x00, 0xf5, 0x21, 0x00


	//----- nvinfo : EIATTR_KPARAM_INFO
	.align		4
.L_20:
        /*0058*/ 	.byte	0x04, 0x17
        /*005a*/ 	.short	(.L_22 - .L_21)
.L_21:
        /*005c*/ 	.word	0x00000000
        /*0060*/ 	.short	0x0009
        /*0062*/ 	.short	0x0040
        /*0064*/ 	.byte	0x00, 0xf0, 0x11, 0x00


	//----- nvinfo : EIATTR_KPARAM_INFO
	.align		4
.L_22:
        /*0068*/ 	.byte	0x04, 0x17
        /*006a*/ 	.short	(.L_24 - .L_23)
.L_23:
        /*006c*/ 	.word	0x00000000
        /*0070*/ 	.short	0x0008
        /*0072*/ 	.short	0x0038
        /*0074*/ 	.byte	0x00, 0xf5, 0x21, 0x00


	//----- nvinfo : EIATTR_KPARAM_INFO
	.align		4
.L_24:
        /*0078*/ 	.byte	0x04, 0x17
        /*007a*/ 	.short	(.L_26 - .L_25)
.L_25:
        /*007c*/ 	.word	0x00000000
        /*0080*/ 	.short	0x0007
        /*0082*/ 	.short	0x0030
        /*0084*/ 	.byte	0x00, 0xf0, 0x11, 0x00


	//----- nvinfo : EIATTR_KPARAM_INFO
	.align		4
.L_26:
        /*0088*/ 	.byte	0x04, 0x17
        /*008a*/ 	.short	(.L_28 - .L_27)
.L_27:
        /*008c*/ 	.word	0x00000000
        /*0090*/ 	.short	0x0006
        /*0092*/ 	.short	0x0028
        /*0094*/ 	.byte	0x00, 0xf5, 0x21, 0x00


	//----- nvinfo : EIATTR_KPARAM_INFO
	.align		4
.L_28:
        /*0098*/ 	.byte	0x04, 0x17
        /*009a*/ 	.short	(.L_30 - .L_29)
.L_29:
        /*009c*/ 	.word	0x00000000
        /*00a0*/ 	.short	0x0005
        /*00a2*/ 	.short	0x0020
        /*00a4*/ 	.byte	0x00, 0xf0, 0x21, 0x00


	//----- nvinfo : EIATTR_KPARAM_INFO
	.align		4
.L_30:
        /*00a8*/ 	.byte	0x04, 0x17
        /*00aa*/ 	.short	(.L_32 - .L_31)
.L_31:
        /*00ac*/ 	.word	0x00000000
        /*00b0*/ 	.short	0x0004
        /*00b2*/ 	.short	0x001c
        /*00b4*/ 	.byte	0x00, 0xf0, 0x11, 0x00


	//----- nvinfo : EIATTR_KPARAM_INFO
	.align		4
.L_32:
        /*00b8*/ 	.byte	0x04, 0x17
        /*00ba*/ 	.short	(.L_34 - .L_33)
.L_33:
        /*00bc*/ 	.word	0x00000000
        /*00c0*/ 	.short	0x0003
        /*00c2*/ 	.short	0x0018
        /*00c4*/ 	.byte	0x00, 0xf0, 0x11, 0x00


	//----- nvinfo : EIATTR_KPARAM_INFO
	.align		4
.L_34:
        /*00c8*/ 	.byte	0x04, 0x17
        /*00ca*/ 	.short	(.L_36 - .L_35)
.L_35:
        /*00cc*/ 	.word	0x00000000
        /*00d0*/ 	.short	0x0002
        /*00d2*/ 	.short	0x0010
        /*00d4*/ 	.byte	0x00, 0xf5, 0x21, 0x00


	//----- nvinfo : EIATTR_KPARAM_INFO
	.align		4
.L_36:
        /*00d8*/ 	.byte	0x04, 0x17
        /*00da*/ 	.short	(.L_38 - .L_37)
.L_37:
        /*00dc*/ 	.word	0x00000000
        /*00e0*/ 	.short	0x0001
        /*00e2*/ 	.short	0x0008
        /*00e4*/ 	.byte	0x00, 0xf0, 0x11, 0x00


	//----- nvinfo : EIATTR_KPARAM_INFO
	.align		4
.L_38:
        /*00e8*/ 	.byte	0x04, 0x17
        /*00ea*/ 	.short	(.L_40 - .L_39)
.L_39:
        /*00ec*/ 	.word	0x00000000
        /*00f0*/ 	.short	0x0000
        /*00f2*/ 	.short	0x0000
        /*00f4*/ 	.byte	0x00, 0xf5, 0x21, 0x00


	//----- nvinfo : EIATTR_SPARSE_MMA_MASK
	.align		4
.L_40:
        /*00f8*/ 	.byte	0x03, 0x50
        /*00fa*/ 	.short	0x0000


	//----- nvinfo : EIATTR_MAXREG_COUNT
	.align		4
        /*00fc*/ 	.byte	0x03, 0x1b
        /*00fe*/ 	.short	0x00ff


	//----- nvinfo : EIATTR_MERCURY_ISA_VERSION
	.align		4
        /*0100*/ 	.byte	0x03, 0x5f
        /*0102*/ 	.short	0x0101


	//----- nvinfo : EIATTR_INT_WARP_WIDE_INSTR_OFFSETS
	.align		4
        /*0104*/ 	.byte	0x04, 0x31
        /*0106*/ 	.short	(.L_42 - .L_41)


	//   ....[0]....
.L_41:
        /*0108*/ 	.word	0x00004bc0


	//   ....[1]....
        /*010c*/ 	.word	0x00004c60


	//   ....[2]....
        /*0110*/ 	.word	0x00005540


	//   ....[3]....
        /*0114*/ 	.word	0x000055e0


	//   ....[4]....
        /*0118*/ 	.word	0x000056d0


	//   ....[5]....
        /*011c*/ 	.word	0x00005770


	//   ....[6]....
        /*0120*/ 	.word	0x00005860


	//   ....[7]....
        /*0124*/ 	.word	0x00005900


	//   ....[8]....
        /*0128*/ 	.word	0x00005a10


	//   ....[9]....
        /*012c*/ 	.word	0x00005ab0


	//   ....[10]....
        /*0130*/ 	.word	0x00005c40


	//   ....[11]....
        /*0134*/ 	.word	0x00005ce0


	//----- nvinfo : EIATTR_VRC_CTA_INIT_COUNT
	.align		4
.L_42:
        /*0138*/ 	.byte	0x02, 0x4a
	.zero		1
	.zero		1


	//----- nvinfo : EIATTR_EXIT_INSTR_OFFSETS
	.align		4
        /*013c*/ 	.byte	0x04, 0x1c
        /*013e*/ 	.short	(.L_44 - .L_43)


	//   ....[0]....
.L_43:
        /*0140*/ 	.word	0x00000080


	//   ....[1]....
        /*0144*/ 	.word	0x00003140


	//   ....[2]....
        /*0148*/ 	.word	0x00003180


	//   ....[3]....
        /*014c*/ 	.word	0x00003900


	//   ....[4]....
        /*0150*/ 	.word	0x00003aa0


	//   ....[5]....
        /*0154*/ 	.word	0x00004ad0


	//   ....[6]....
        /*0158*/ 	.word	0x00005400


	//   ....[7]....
        /*015c*/ 	.word	0x00005b80


	//   ....[8]....
        /*0160*/ 	.word	0x00005da0


	//----- nvinfo : EIATTR_CRS_STACK_SIZE
	.align		4
.L_44:
        /*0164*/ 	.byte	0x04, 0x1e
        /*0166*/ 	.short	(.L_46 - .L_45)
.L_45:
        /*0168*/ 	.word	0x00000000


	//----- nvinfo : EIATTR_CBANK_PARAM_SIZE
	.align		4
.L_46:
        /*016c*/ 	.byte	0x03, 0x19
        /*016e*/ 	.short	0x006c


	//----- nvinfo : EIATTR_PARAM_CBANK
	.align		4
        /*0170*/ 	.byte	0x04, 0x0a
        /*0172*/ 	.short	(.L_48 - .L_47)
	.align		4
.L_47:
        /*0174*/ 	.word	index@(.nv.constant0._Z24crack_multi_crc32_kernelPKjiPKciiyS2_iS2_iS2_iP10FoundMatchPii)
        /*0178*/ 	.short	0x0380
        /*017a*/ 	.short	0x006c


	//----- nvinfo : EIATTR_SW_WAR
	.align		4
.L_48:
        /*017c*/ 	.byte	0x04, 0x36
        /*017e*/ 	.short	(.L_50 - .L_49)
.L_49:
        /*0180*/ 	.word	0x00000008
.L_50:


//--------------------- .nv.callgraph             --------------------------
	.section	.nv.callgraph,"",@"SHT_CUDA_CALLGRAPH"
	.align	4
	.sectionentsize	8
	.align		4
        /*0000*/ 	.word	0x00000000
	.align		4
        /*0004*/ 	.word	0xffffffff
	.align		4
        /*0008*/ 	.word	0x00000000
	.align		4
        /*000c*/ 	.word	0xfffffffe
	.align		4
        /*0010*/ 	.word	0x00000000
	.align		4
        /*0014*/ 	.word	0xfffffffd
	.align		4
        /*0018*/ 	.word	0x00000000
	.align		4
        /*001c*/ 	.word	0xfffffffc


//--------------------- .nv.constant3             --------------------------
	.section	.nv.constant3,"a",@progbits
	.align	4
.nv.constant3:
	.type		CRC32_TABLE_DEVICE,@object
	.size		CRC32_TABLE_DEVICE,(.L_0 - CRC32_TABLE_DEVICE)
CRC32_TABLE_DEVICE:
        /*0000*/ 	.byte	0x00, 0x00, 0x00, 0x00, 0xb7, 0x1d, 0xc1, 0x04, 0x6e, 0x3b, 0x82, 0x09, 0xd9, 0x26, 0x43, 0x0d
        /* <DEDUP_REMOVED lines=63> */
.L_0:


//--------------------- .text._Z24crack_multi_crc32_kernelPKjiPKciiyS2_iS2_iS2_iP10FoundMatchPii --------------------------
	.section	.text._Z24crack_multi_crc32_kernelPKjiPKciiyS2_iS2_iS2_iP10FoundMatchPii,"ax",@progbits
	.align	128
        .global         _Z24crack_multi_crc32_kernelPKjiPKciiyS2_iS2_iS2_iP10FoundMatchPii
        .type           _Z24crack_multi_crc32_kernelPKjiPKciiyS2_iS2_iS2_iP10FoundMatchPii,@function
        .size           _Z24crack_multi_crc32_kernelPKjiPKciiyS2_iS2_iS2_iP10FoundMatchPii,(.L_x_105 - _Z24crack_multi_crc32_kernelPKjiPKciiyS2_iS2_iS2_iP10FoundMatchPii)
        .other          _Z24crack_multi_crc32_kernelPKjiPKciiyS2_iS2_iS2_iP10FoundMatchPii,@"STO_CUDA_ENTRY STV_DEFAULT"
_Z24crack_multi_crc32_kernelPKjiPKciiyS2_iS2_iS2_iP10FoundMatchPii:
.text._Z24crack_multi_crc32_kernelPKjiPKciiyS2_iS2_iS2_iP10FoundMatchPii:
[----:B------:R-:W0:Y:S01]  /*0000*/  LDC R1, c[0x0][0x37c] ;  /* 0x0000df00ff017b82 */ /* 0x000e220000000800 */
[----:B------:R-:W1:Y:S01]  /*0010*/  LDCU UR7, c[0x0][0x3b0] ;  /* 0x00007600ff0777ac */ /* 0x000e620008000800 */
[----:B0-----:R-:W-:Y:S01]  /*0020*/  VIADD R1, R1, 0xffffffa8 ;  /* 0xffffffa801017836 */ /* 0x001fe20000000000 */
[----:B------:R-:W1:Y:S01]  /*0030*/  LDCU UR5, c[0x0][0x3c0] ;  /* 0x00007800ff0577ac */ /* 0x000e620008000800 */
[----:B------:R-:W0:Y:S01]  /*0040*/  LDCU UR8, c[0x0][0x39c] ;  /* 0x00007380ff0877ac */ /* 0x000e220008000800 */
[----:B-1----:R-:W-:-:S04]  /*0050*/  UIADD3 UR5, UPT, UPT, UR7, UR5, URZ ;  /* 0x0000000507057290 */ /* 0x002fc8000fffe0ff */
[----:B0-----:R-:W-:-:S06]  /*0060*/  UIADD3 UR6, UPT, UPT, -UR5, UR8, URZ ;  /* 0x0000000805067290 */ /* 0x001fcc000fffe1ff */
[----:B------:R-:W-:-:S13]  /*0070*/  ISETP.LE.AND P0, PT, RZ, UR6, PT ;  /* 0x00000006ff007c0c */ /* 0x000fda000bf03270 */
[----:B------:R-:W-:Y:S05]  /*0080*/  @!P0 EXIT ;  /* 0x000000000000894d */ /* 0x000fea0003800000 */
[----:B------:R-:W0:Y:S01]  /*0090*/  S2R R2, SR_TID.X ;  /* 0x0000000000027919 */ /* 0x000e220000002100 */
[----:B------:R-:W0:Y:S01]  /*00a0*/  S2UR UR4, SR_CTAID.X ;  /* 0x00000000000479c3 */ /* 0x000e220000002500 */
[----:B------:R-:W1:Y:S01]  /*00b0*/  LDCU.64 UR12, c[0x0][0x3a0] ;  /* 0x00007400ff0c77ac */ /* 0x000e620008000a00 */
[----:B------:R-:W-:Y:S01]  /*00c0*/  IMAD.MOV.U32 R3, RZ, RZ, RZ ;  /* 0x000000ffff037224 */ /* 0x000fe200078e00ff */
[----:B------:R-:W-:Y:S01]  /*00d0*/  UISETP.GE.AND UP0, UPT, UR7, 0x1, UPT ;  /* 0x000000010700788c */ /* 0x000fe2000bf06270 */
[----:B------:R-:W2:Y:S04]  /*00e0*/  LDCU.64 UR10, c[0x0][0x358] ;  /* 0x00006b00ff0a77ac */ /* 0x000ea80008000a00 */
[----:B------:R-:W0:Y:S02]  /*00f0*/  LDC R5, c[0x0][0x360] ;  /* 0x0000d800ff057b82 */ /* 0x000e240000000800 */
[----:B0-----:R-:W-:-:S03]  /*0100*/  IMAD.WIDE.U32 R2, R5, UR4, R2 ;  /* 0x0000000405027c25 */ /* 0x001fc6000f8e0002 */
[----:B-1----:R-:W-:-:S04]  /*0110*/  IADD3 R15, P0, PT, R2, UR12, RZ ;  /* 0x0000000c020f7c10 */ /* 0x002fc8000ff1e0ff */
[----:B------:R-:W-:Y:S01]  /*0120*/  IADD3.X R4, PT, PT, R3, UR13, RZ, P0, !PT ;  /* 0x0000000d03047c10 */ /* 0x000fe200087fe4ff */
[----:B--2---:R-:W-:Y:S08]  /*0130*/  BRA.U !UP0, `(.L_x_0) ;  /* 0x0000000508907547 */ /* 0x004ff0000b800000 */
[----:B------:R-:W-:Y:S01]  /*0140*/  UISETP.GE.U32.AND UP0, UPT, UR7, 0x10, UPT ;  /* 0x000000100700788c */ /* 0x000fe2000bf06070 */
[----:B------:R-:W-:Y:S01]  /*0150*/  IMAD.MOV.U32 R0, RZ, RZ, RZ ;  /* 0x000000ffff007224 */ /* 0x000fe200078e00ff */
[----:B------:R-:W-:-:S07]  /*0160*/  ULOP3.LUT UP1, UR9, UR7, 0xf, URZ, 0xc0, !UPT ;  /* 0x0000000f07097892 */ /* 0x000fce000f82c0ff */
[----:B------:R-:W-:Y:S05]  /*0170*/  BRA.U !UP0, `(.L_x_1) ;  /* 0x0000000108a87547 */ /* 0x000fea000b800000 */
[----:B------:R-:W-:Y:S01]  /*0180*/  ULOP3.LUT UR4, UR7, 0x7ffffff0, URZ, 0xc0, !UPT ;  /* 0x7ffffff007047892 */ /* 0x000fe2000f8ec0ff */
[----:B------:R-:W-:Y:S01]  /*0190*/  IMAD.MOV.U32 R2, RZ, RZ, RZ ;  /* 0x000000ffff027224 */ /* 0x000fe200078e00ff */
[----:B------:R-:W0:Y:S04]  /*01a0*/  LDCU.64 UR12, c[0x0][0x3a8] ;  /* 0x00007500ff0c77ac */ /* 0x000e280008000a00 */
[----:B------:R-:W-:-:S07]  /*01b0*/  MOV R0, UR4 ;  /* 0x0000000400007c02 */ /* 0x000fce0008000f00 */
.L_x_2:
[----:B0-----:R-:W-:-:S05]  /*01c0*/  IADD3 R6, P0, PT, R2, UR12, RZ ;  /* 0x0000000c02067c10 */ /* 0x001fca000ff1e0ff */
[----:B------:R-:W-:-:S05]  /*01d0*/  IMAD.X R7, RZ, RZ, UR13, P0 ;  /* 0x0000000dff077e24 */ /* 0x000fca00080e06ff */
[----:B-1----:R-:W2:Y:S04]  /*01e0*/  LDG.E.U8 R3, desc[UR10][R6.64] ;  /* 0x0000000a06037981 */ /* 0x002ea8000c1e1100 */
[----:B------:R-:W3:Y:S04]  /*01f0*/  LDG.E.U8 R5, desc[UR10][R6.64+0x1] ;  /* 0x0000010a06057981 */ /* 0x000ee8000c1e1100 */
[----:B------:R-:W4:Y:S04]  /*0200*/  LDG.E.U8 R8, desc[UR10][R6.64+0x2] ;  /* 0x0000020a06087981 */ /* 0x000f28000c1e1100 */
[----:B------:R-:W5:Y:S04]  /*0210*/  LDG.E.U8 R9, desc[UR10][R6.64+0x3] ;  /* 0x0000030a06097981 */ /* 0x000f68000c1e1100 */
        /* <DEDUP_REMOVED lines=11> */
[----:B------:R-:W5:Y:S01]  /*02d0*/  LDG.E.U8 R22, desc[UR10][R6.64+0xf] ;  /* 0x00000f0a06167981 */ /* 0x000f62000c1e1100 */
[----:B------:R-:W-:-:S02]  /*02e0*/  IMAD.IADD R23, R1, 0x1, R2 ;  /* 0x0000000101177824 */ /* 0x000fc400078e0202 */
[----:B------:R-:W-:-:S05]  /*02f0*/  VIADD R2, R2, 0x10 ;  /* 0x0000001002027836 */ /* 0x000fca0000000000 */
[----:B------:R-:W-:Y:S01]  /*0300*/  ISETP.NE.AND P0, PT, R2, R0, PT ;  /* 0x000000000200720c */ /* 0x000fe20003f05270 */
[----:B--2---:R1:W-:Y:S04]  /*0310*/  STL.U8 [R23], R3 ;  /* 0x0000000317007387 */ /* 0x0043e80000100000 */
[----:B---3--:R1:W-:Y:S04]  /*0320*/  STL.U8 [R23+0x1], R5 ;  /* 0x0000010517007387 */ /* 0x0083e80000100000 */
[----:B----4-:R1:W-:Y:S04]  /*0330*/  STL.U8 [R23+0x2], R8 ;  /* 0x0000020817007387 */ /* 0x0103e80000100000 */
[----:B-----5:R1:W-:Y:S04]  /*0340*/  STL.U8 [R23+0x3], R9 ;  /* 0x0000030917007387 */ /* 0x0203e80000100000 */
[----:B------:R1:W-:Y:S04]  /*0350*/  STL.U8 [R23+0x4], R10 ;  /* 0x0000040a17007387 */ /* 0x0003e80000100000 */
        /* <DEDUP_REMOVED lines=10> */
[----:B------:R1:W-:Y:S01]  /*0400*/  STL.U8 [R23+0xf], R22 ;  /* 0x00000f1617007387 */ /* 0x0003e20000100000 */
[----:B------:R-:W-:Y:S05]  /*0410*/  @P0 BRA `(.L_x_2) ;  /* 0xfffffffc00680947 */ /* 0x000fea000383ffff */
.L_x_1:
[----:B------:R-:W-:Y:S05]  /*0420*/  BRA.U !UP1, `(.L_x_0) ;  /* 0x0000000109d47547 */ /* 0x000fea000b800000 */
[----:B------:R-:W-:Y:S02]  /*0430*/  UISETP.GE.U32.AND UP0, UPT, UR9, 0x8, UPT ;  /* 0x000000080900788c */ /* 0x000fe4000bf06070 */
[----:B------:R-:W-:-:S07]  /*0440*/  ULOP3.LUT UP1, UR4, UR7, 0x7, URZ, 0xc0, !UPT ;  /* 0x0000000707047892 */ /* 0x000fce000f82c0ff */
[----:B------:R-:W-:Y:S05]  /*0450*/  BRA.U !UP0, `(.L_x_3) ;  /* 0x0000000108547547 */ /* 0x000fea000b800000 */
[----:B------:R-:W0:Y:S02]  /*0460*/  LDCU.64 UR12, c[0x0][0x3a8] ;  /* 0x00007500ff0c77ac */ /* 0x000e240008000a00 */
[----:B0-----:R-:W-:-:S04]  /*0470*/  IADD3 R2, P0, PT, R0, UR12, RZ ;  /* 0x0000000c00027c10 */ /* 0x001fc8000ff1e0ff */
[----:B-1----:R-:W-:-:S05]  /*0480*/  IADD3.X R3, PT, PT, RZ, UR13, RZ, P0, !PT ;  /* 0x0000000dff037c10 */ /* 0x002fca00087fe4ff */
[----:B------:R-:W2:Y:S04]  /*0490*/  LDG.E.U8 R5, desc[UR10][R2.64] ;  /* 0x0000000a02057981 */ /* 0x000ea8000c1e1100 */
[----:B------:R-:W3:Y:S04]  /*04a0*/  LDG.E.U8 R6, desc[UR10][R2.64+0x1] ;  /* 0x0000010a02067981 */ /* 0x000ee8000c1e1100 */
[----:B------:R-:W4:Y:S04]  /*04b0*/  LDG.E.U8 R7, desc[UR10][R2.64+0x2] ;  /* 0x0000020a02077981 */ /* 0x000f28000c1e1100 */
[----:B------:R-:W5:Y:S04]  /*04c0*/  LDG.E.U8 R8, desc[UR10][R2.64+0x3] ;  /* 0x0000030a02087981 */ /* 0x000f68000c1e1100 */
[----:B------:R-:W5:Y:S04]  /*04d0*/  LDG.E.U8 R9, desc[UR10][R2.64+0x4] ;  /* 0x0000040a02097981 */ /* 0x000f68000c1e1100 */
[----:B------:R-:W5:Y:S04]  /*04e0*/  LDG.E.U8 R10, desc[UR10][R2.64+0x5] ;  /* 0x0000050a020a7981 */ /* 0x000f68000c1e1100 */
[----:B------:R-:W5:Y:S04]  /*04f0*/  LDG.E.U8 R11, desc[UR10][R2.64+0x6] ;  /* 0x0000060a020b7981 */ /* 0x000f68000c1e1100 */
[----:B------:R-:W5:Y:S01]  /*0500*/  LDG.E.U8 R12, desc[UR10][R2.64+0x7] ;  /* 0x0000070a020c7981 */ /* 0x000f62000c1e1100 */
[----:B------:R-:W-:-:S02]  /*0510*/  IMAD.IADD R13, R1, 0x1, R0 ;  /* 0x00000001010d7824 */ /* 0x000fc400078e0200 */
[----:B------:R-:W-:-:S03]  /*0520*/  VIADD R0, R0, 0x8 ;  /* 0x0000000800007836 */ /* 0x000fc60000000000 */
[----:B--2---:R0:W-:Y:S04]  /*0530*/  STL.U8 [R13], R5 ;  /* 0x000000050d007387 */ /* 0x0041e80000100000 */
[----:B---3--:R0:W-:Y:S04]  /*0540*/  STL.U8 [R13+0x1], R6 ;  /* 0x000001060d007387 */ /* 0x0081e80000100000 */
[----:B----4-:R0:W-:Y:S04]  /*0550*/  STL.U8 [R13+0x2], R7 ;  /* 0x000002070d007387 */ /* 0x0101e80000100000 */
[----:B-----5:R0:W-:Y:S04]  /*0560*/  STL.U8 [R13+0x3], R8 ;  /* 0x000003080d007387 */ /* 0x0201e80000100000 */
[----:B------:R0:W-:Y:S04]  /*0570*/  STL.U8 [R13+0x4], R9 ;  /* 0x000004090d007387 */ /* 0x0001e80000100000 */
[----:B------:R0:W-:Y:S04]  /*0580*/  STL.U8 [R13+0x5], R10 ;  /* 0x0000050a0d007387 */ /* 0x0001e80000100000 */
[----:B------:R0:W-:Y:S04]  /*0590*/  STL.U8 [R13+0x6], R11 ;  /* 0x0000060b0d007387 */ /* 0x0001e80000100000 */
[----:B------:R0:W-:Y:S02]  /*05a0*/  STL.U8 [R13+0x7], R12 ;  /* 0x0000070c0d007387 */ /* 0x0001e40000100000 */
.L_x_3:
[----:B------:R-:W-:Y:S05]  /*05b0*/  BRA.U !UP1, `(.L_x_0) ;  /* 0x0000000109707547 */ /* 0x000fea000b800000 */
[----:B------:R-:W-:Y:S02]  /*05c0*/  UISETP.GE.U32.AND UP0, UPT, UR4, 0x4, UPT ;  /* 0x000000040400788c */ /* 0x000fe4000bf06070 */
[----:B------:R-:W-:-:S07]  /*05d0*/  ULOP3.LUT UP1, UR7, UR7, 0x3, URZ, 0xc0, !UPT ;  /* 0x0000000307077892 */ /* 0x000fce000f82c0ff */
[----:B------:R-:W-:Y:S05]  /*05e0*/  BRA.U !UP0, `(.L_x_4) ;  /* 0x0000000108347547 */ /* 0x000fea000b800000 */
[----:B------:R-:W2:Y:S02]  /*05f0*/  LDCU.64 UR12, c[0x0][0x3a8] ;  /* 0x00007500ff0c77ac */ /* 0x000ea40008000a00 */
[----:B--2---:R-:W-:-:S05]  /*0600*/  IADD3 R2, P0, PT, R0, UR12, RZ ;  /* 0x0000000c00027c10 */ /* 0x004fca000ff1e0ff */
[----:B-1----:R-:W-:-:S05]  /*0610*/  IMAD.X R3, RZ, RZ, UR13, P0 ;  /* 0x0000000dff037e24 */ /* 0x002fca00080e06ff */
[----:B0-----:R-:W2:Y:S04]  /*0620*/  LDG.E.U8 R5, desc[UR10][R2.64] ;  /* 0x0000000a02057981 */ /* 0x001ea8000c1e1100 */
[----:B------:R-:W3:Y:S04]  /*0630*/  LDG.E.U8 R7, desc[UR10][R2.64+0x1] ;  /* 0x0000010a02077981 */ /* 0x000ee8000c1e1100 */
[----:B------:R-:W4:Y:S04]  /*0640*/  LDG.E.U8 R9, desc[UR10][R2.64+0x2] ;  /* 0x0000020a02097981 */ /* 0x000f28000c1e1100 */
[----:B------:R-:W5:Y:S01]  /*0650*/  LDG.E.U8 R11, desc[UR10][R2.64+0x3] ;  /* 0x0000030a020b7981 */ /* 0x000f62000c1e1100 */
[----:B------:R-:W-:Y:S01]  /*0660*/  IADD3 R6, PT, PT, R1, R0, RZ ;  /* 0x0000000001067210 */ /* 0x000fe20007ffe0ff */
[----:B------:R-:W-:-:S04]  /*0670*/  VIADD R0, R0, 0x4 ;  /* 0x0000000400007836 */ /* 0x000fc80000000000 */
[----:B--2---:R2:W-:Y:S04]  /*0680*/  STL.U8 [R6], R5 ;  /* 0x0000000506007387 */ /* 0x0045e80000100000 */
[----:B---3--:R2:W-:Y:S04]  /*0690*/  STL.U8 [R6+0x1], R7 ;  /* 0x0000010706007387 */ /* 0x0085e80000100000 */
[----:B----4-:R2:W-:Y:S04]  /*06a0*/  STL.U8 [R6+0x2], R9 ;  /* 0x0000020906007387 */ /* 0x0105e80000100000 */
[----:B-----5:R2:W-:Y:S02]  /*06b0*/  STL.U8 [R6+0x3], R11 ;  /* 0x0000030b06007387 */ /* 0x0205e40000100000 */
.L_x_4:
[----:B------:R-:W-:Y:S05]  /*06c0*/  BRA.U !UP1, `(.L_x_0) ;  /* 0x00000001092c7547 */ /* 0x000fea000b800000 */
[----:B------:R-:W3:Y:S01]  /*06d0*/  LDCU.64 UR12, c[0x0][0x3a8] ;  /* 0x00007500ff0c77ac */ /* 0x000ee20008000a00 */
[----:B------:R-:W-:-:S05]  /*06e0*/  UMOV UR4, URZ ;  /* 0x000000ff00047c82 */ /* 0x000fca0008000000 */
.L_x_5:
[----:B---34-:R-:W-:-:S05]  /*06f0*/  IADD3 R2, P0, PT, R0, UR12, RZ ;  /* 0x0000000c00027c10 */ /* 0x018fca000ff1e0ff */
[----:B-1----:R-:W-:-:S05]  /*0700*/  IMAD.X R3, RZ, RZ, UR13, P0 ;  /* 0x0000000dff037e24 */ /* 0x002fca00080e06ff */
[----:B------:R-:W3:Y:S01]  /*0710*/  LDG.E.U8 R2, desc[UR10][R2.64] ;  /* 0x0000000a02027981 */ /* 0x000ee2000c1e1100 */
[----:B0-2---:R-:W-:Y:S01]  /*0720*/  IMAD.IADD R5, R1, 0x1, R0 ;  /* 0x0000000101057824 */ /* 0x005fe200078e0200 */
[----:B------:R-:W-:Y:S01]  /*0730*/  UIADD3 UR4, UPT, UPT, UR4, 0x1, URZ ;  /* 0x0000000104047890 */ /* 0x000fe2000fffe0ff */
[----:B------:R-:W-:-:S03]  /*0740*/  IADD3 R0, PT, PT, R0, 0x1, RZ ;  /* 0x0000000100007810 */ /* 0x000fc60007ffe0ff */
[----:B------:R-:W-:Y:S01]  /*0750*/  UISETP.NE.AND UP0, UPT, UR4, UR7, UPT ;  /* 0x000000070400728c */ /* 0x000fe2000bf05270 */
[----:B---3--:R4:W-:Y:S08]  /*0760*/  STL.U8 [R5], R2 ;  /* 0x0000000205007387 */ /* 0x0089f00000100000 */
[----:B------:R-:W-:Y:S05]  /*0770*/  BRA.U UP0, `(.L_x_5) ;  /* 0xfffffffd00dc7547 */ /* 0x000fea000b83ffff */
.L_x_0:
[----:B------:R-:W-:-:S09]  /*0780*/  UISETP.NE.AND UP0, UPT, UR6, URZ, UPT ;  /* 0x000000ff0600728c */ /* 0x000fd2000bf05270 */
[----:B------:R-:W-:Y:S05]  /*0790*/  BRA.U !UP0, `(.L_x_6) ;  /* 0x0000002908707547 */ /* 0x000fea000b800000 */
[----:B------:R-:W0:Y:S02]  /*07a0*/  LDCU UR4, c[0x0][0x398] ;  /* 0x00007300ff0477ac */ /* 0x000e240008000800 */
[----:B012-4-:R-:W-:-:S05]  /*07b0*/  IMAD.U32 R5, RZ, RZ, UR4 ;  /* 0x00000004ff057e24 */ /* 0x017fca000f8e00ff */
[----:B------:R-:W-:-:S13]  /*07c0*/  ISETP.NE.AND P0, PT, R5, RZ, PT ;  /* 0x000000ff0500720c */ /* 0x000fda0003f05270 */
[----:B------:R-:W-:Y:S05]  /*07d0*/  @!P0 BRA `(.L_x_7) ;  /* 0x00000028004c8947 */ /* 0x000fea0003800000 */
[----:B------:R-:W-:Y:S01]  /*07e0*/  UIADD3 UR5, UPT, UPT, UR5, -UR8, URZ ;  /* 0x8000000805057290 */ /* 0x000fe2000fffe0ff */
[----:B------:R-:W-:Y:S01]  /*07f0*/  SHF.R.S32.HI R9, RZ, 0x1f, R5 ;  /* 0x0000001fff097819 */ /* 0x000fe20000011405 */
[----:B------:R-:W-:Y:S01]  /*0800*/  IMAD.U32 R0, RZ, RZ, UR6 ;  /* 0x00000006ff007e24 */ /* 0x000fe2000f8e00ff */
[----:B------:R-:W0:Y:S01]  /*0810*/  LDCU UR7, c[0x0][0x398] ;  /* 0x00007300ff0777ac */ /* 0x000e220008000800 */
[----:B------:R-:W-:-:S09]  /*0820*/  UISETP.GT.U32.AND UP0, UPT, UR5, -0x8, UPT ;  /* 0xfffffff80500788c */ /* 0x000fd2000bf04070 */
[----:B------:R-:W-:Y:S05]  /*0830*/  BRA.U UP0, `(.L_x_8) ;  /* 0x0000001500507547 */ /* 0x000fea000b800000 */
[----:B------:R-:W1:Y:S01]  /*0840*/  LDC R13, c[0x0][0x3b0] ;  /* 0x0000ec00ff0d7b82 */ /* 0x000e620000000800 */
[----:B------:R-:W-:Y:S01]  /*0850*/  IMAD.U32 R0, RZ, RZ, UR6 ;  /* 0x00000006ff007e24 */ /* 0x000fe2000f8e00ff */
[----:B------:R-:W2:Y:S01]  /*0860*/  LDCU UR13, c[0x0][0x398] ;  /* 0x00007300ff0d77ac */ /* 0x000ea20008000800 */
[----:B------:R-:W3:Y:S01]  /*0870*/  LDCU UR12, c[0x0][0x3b0] ;  /* 0x00007600ff0c77ac */ /* 0x000ee20008000800 */
[----:B------:R-:W4:Y:S01]  /*0880*/  LDCU.64 UR8, c[0x0][0x390] ;  /* 0x00007200ff0877ac */ /* 0x000f220008000a00 */
[----:B------:R-:W-:-:S05]  /*0890*/  UMOV UR4, URZ ;  /* 0x000000ff00047c82 */ /* 0x000fca0008000000 */
.L_x_33:
[----:B0-----:R-:W-:Y:S01]  /*08a0*/  LOP3.LUT R2, R4, R9, RZ, 0xfc, !PT ;  /* 0x0000000904027212 */ /* 0x001fe200078efcff */
[----:B------:R-:W-:Y:S03]  /*08b0*/  BSSY.RECONVERGENT B0, `(.L_x_9) ;  /* 0x0000023000007945 */ /* 0x000fe60003800200 */
[----:B------:R-:W-:-:S13]  /*08c0*/  ISETP.NE.U32.AND P0, PT, R2, RZ, PT ;  /* 0x000000ff0200720c */ /* 0x000fda0003f05070 */
[----:B------:R-:W-:Y:S05]  /*08d0*/  @P0 BRA `(.L_x_10) ;  /* 0x00000000005c0947 */ /* 0x000fea0003800000 */
[----:B--2---:R-:W-:-:S04]  /*08e0*/  MOV R5, UR13 ;  /* 0x0000000d00057c02 */ /* 0x004fc80008000f00 */
[----:B------:R-:W2:Y:S01]  /*08f0*/  I2F.U32.RP R4, R5 ;  /* 0x0000000500047306 */ /* 0x000ea20000209000 */
[----:B------:R-:W-:-:S07]  /*0900*/  ISETP.NE.U32.AND P2, PT, R5, RZ, PT ;  /* 0x000000ff0500720c */ /* 0x000fce0003f45070 */
[----:B--2---:R-:W2:Y:S02]  /*0910*/  MUFU.RCP R4, R4 ;  /* 0x0000000400047308 */ /* 0x004ea40000001000 */
[----:B--2---:R-:W-:-:S06]  /*0920*/  VIADD R2, R4, 0xffffffe ;  /* 0x0ffffffe04027836 */ /* 0x004fcc0000000000 */
[----:B------:R2:W5:Y:S02]  /*0930*/  F2I.FTZ.U32.TRUNC.NTZ R3, R2 ;  /* 0x0000000200037305 */ /* 0x000564000021f000 */
[----:B--2---:R-:W-:Y:S02]  /*0940*/  IMAD.MOV.U32 R2, RZ, RZ, RZ ;  /* 0x000000ffff027224 */ /* 0x004fe400078e00ff */
[----:B-----5:R-:W-:-:S04]  /*0950*/  IMAD R6, R3, R5, RZ ;  /* 0x0000000503067224 */ /* 0x020fc800078e02ff */
[----:B------:R-:W-:-:S04]  /*0960*/  IMAD.MOV R7, RZ, RZ, -R6 ;  /* 0x000000ffff077224 */ /* 0x000fc800078e0a06 */
[----:B------:R-:W-:-:S06]  /*0970*/  IMAD.HI.U32 R6, R3, R7, R2 ;  /* 0x0000000703067227 */ /* 0x000fcc00078e0002 */
[----:B------:R-:W-:-:S05]  /*0980*/  IMAD.HI.U32 R14, R6, R15, RZ ;  /* 0x0000000f060e7227 */ /* 0x000fca00078e00ff */
[----:B------:R-:W-:-:S05]  /*0990*/  IADD3 R6, PT, PT, -R14, RZ, RZ ;  /* 0x000000ff0e067210 */ /* 0x000fca0007ffe1ff */
[----:B------:R-:W-:-:S05]  /*09a0*/  IMAD R6, R5, R6, R15 ;  /* 0x0000000605067224 */ /* 0x000fca00078e020f */
[----:B------:R-:W-:-:S13]  /*09b0*/  ISETP.GE.U32.AND P0, PT, R6, R5, PT ;  /* 0x000000050600720c */ /* 0x000fda0003f06070 */
[----:B------:R-:W-:Y:S02]  /*09c0*/  @P0 IMAD.IADD R6, R6, 0x1, -R5 ;  /* 0x0000000106060824 */ /* 0x000fe400078e0a05 */
[----:B------:R-:W-:-:S03]  /*09d0*/  @P0 VIADD R14, R14, 0x1 ;  /* 0x000000010e0e0836 */ /* 0x000fc60000000000 */
[----:B------:R-:W-:-:S13]  /*09e0*/  ISETP.GE.U32.AND P1, PT, R6, R5, PT ;  /* 0x000000050600720c */ /* 0x000fda0003f26070 */
[----:B------:R-:W-:Y:S01]  /*09f0*/  @P1 VIADD R14, R14, 0x1 ;  /* 0x000000010e0e1836 */ /* 0x000fe20000000000 */
[----:B------:R-:W-:-:S04]  /*0a00*/  @!P2 LOP3.LUT R14, RZ, R5, RZ, 0x33, !PT ;  /* 0x00000005ff0ea212 */ /* 0x000fc800078e33ff */
[----:B------:R-:W-:-:S05]  /*0a10*/  IADD3 R6, PT, PT, -R14, RZ, RZ ;  /* 0x000000ff0e067210 */ /* 0x000fca0007ffe1ff */
[----:B------:R-:W-:Y:S02]  /*0a20*/  IMAD R6, R5, R6, R15 ;  /* 0x0000000605067224 */ /* 0x000fe400078e020f */
[----:B------:R-:W-:Y:S01]  /*0a30*/  IMAD.MOV.U32 R15, RZ, RZ, RZ ;  /* 0x000000ffff0f7224 */ /* 0x000fe200078e00ff */
[----:B------:R-:W-:Y:S06]  /*0a40*/  BRA `(.L_x_11) ;  /* 0x0000000000247947 */ /* 0x000fec0003800000 */
.L_x_10:
[----:B------:R-:W-:Y:S01]  /*0a50*/  IMAD.MOV.U32 R5, RZ, RZ, R4 ;  /* 0x000000ffff057224 */ /* 0x000fe200078e0004 */
[----:B------:R-:W-:Y:S01]  /*0a60*/  MOV R2, 0xa90 ;  /* 0x00000a9000027802 */ /* 0x000fe20000000f00 */
[----:B------:R-:W-:-:S07]  /*0a70*/  IMAD.MOV.U32 R6, RZ, RZ, R15 ;  /* 0x000000ffff067224 */ /* 0x000fce00078e000f */
[----:B01234-:R-:W-:Y:S05]  /*0a80*/  CALL.REL.NOINC `($__internal_0_$__cuda_sm20_div_u64) ;  /* 0x0000005000c87944 */ /* 0x01ffea0003c00000 */
[----:B------:R-:W-:Y:S01]  /*0a90*/  IADD3 R6, PT, PT, -R3, RZ, RZ ;  /* 0x000000ff03067210 */ /* 0x000fe20007ffe1ff */
[----:B------:R-:W-:Y:S02]  /*0aa0*/  IMAD.U32 R5, RZ, RZ, UR13 ;  /* 0x0000000dff057e24 */ /* 0x000fe4000f8e00ff */
[----:B------:R-:W-:Y:S02]  /*0ab0*/  IMAD.MOV.U32 R14, RZ, RZ, R3 ;  /* 0x000000ffff0e7224 */ /* 0x000fe400078e0003 */
[----:B------:R-:W-:Y:S02]  /*0ac0*/  IMAD R6, R6, R5, R15 ;  /* 0x0000000506067224 */ /* 0x000fe400078e020f */
[----:B------:R-:W-:-:S07]  /*0ad0*/  IMAD.MOV.U32 R15, RZ, RZ, R4 ;  /* 0x000000ffff0f7224 */ /* 0x000fce00078e0004 */
.L_x_11:
[----:B0--34-:R-:W-:Y:S05]  /*0ae0*/  BSYNC.RECONVERGENT B0 ;  /* 0x0000000000007941 */ /* 0x019fea0003800200 */
.L_x_9:
[----:B------:R-:W-:-:S04]  /*0af0*/  IADD3 R2, P0, PT, R6, UR8, RZ ;  /* 0x0000000806027c10 */ /* 0x000fc8000ff1e0ff */
[----:B------:R-:W-:-:S06]  /*0b00*/  LEA.HI.X.SX32 R3, R6, UR9, 0x1, P0 ;  /* 0x0000000906037c11 */ /* 0x000fcc00080f0eff */
[----:B------:R-:W2:Y:S01]  /*0b10*/  LDG.E.U8 R3, desc[UR10][R2.64] ;  /* 0x0000000a02037981 */ /* 0x000ea2000c1e1100 */
[----:B-1----:R-:W-:Y:S01]  /*0b20*/  IADD3 R12, PT, PT, R0, -0x1, R13 ;  /* 0xffffffff000c7810 */ /* 0x002fe20007ffe00d */
[----:B------:R-:W-:Y:S01]  /*0b30*/  BSSY.RECONVERGENT B0, `(.L_x_12) ;  /* 0x0000026000007945 */ /* 0x000fe20003800200 */
[----:B------:R-:W-:Y:S02]  /*0b40*/  LOP3.LUT R4, R15, R9, RZ, 0xfc, !PT ;  /* 0x000000090f047212 */ /* 0x000fe400078efcff */
[----:B------:R-:W-:Y:S02]  /*0b50*/  IADD3 R12, PT, PT, R1, R12, RZ ;  /* 0x0000000c010c7210 */ /* 0x000fe40007ffe0ff */
[----:B------:R-:W-:-:S03]  /*0b60*/  ISETP.NE.U32.AND P0, PT, R4, RZ, PT ;  /* 0x000000ff0400720c */ /* 0x000fc60003f05070 */
[----:B--2---:R0:W-:Y:S10]  /*0b70*/  STL.U8 [R12], R3 ;  /* 0x000000030c007387 */ /* 0x0041f40000100000 */
[----:B------:R-:W-:Y:S05]  /*0b80*/  @P0 BRA `(.L_x_13) ;  /* 0x00000000005c0947 */ /* 0x000fea0003800000 */
[----:B------:R-:W1:Y:S01]  /*0b90*/  I2F.U32.RP R6, R5 ;  /* 0x0000000500067306 */ /* 0x000e620000209000 */
[----:B------:R-:W-:Y:S01]  /*0ba0*/  ISETP.NE.U32.AND P2, PT, R5, RZ, PT ;  /* 0x000000ff0500720c */ /* 0x000fe20003f45070 */
[----:B------:R-:W-:-:S06]  /*0bb0*/  IMAD.MOV.U32 R15, RZ, RZ, RZ ;  /* 0x000000ffff0f7224 */ /* 0x000fcc00078e00ff */
[----:B-1----:R-:W0:Y:S02]  /*0bc0*/  MUFU.RCP R6, R6 ;  /* 0x0000000600067308 */ /* 0x002e240000001000 */
[----:B0-----:R-:W-:-:S06]  /*0bd0*/  VIADD R3, R6, 0xffffffe ;  /* 0x0ffffffe06037836 */ /* 0x001fcc0000000000 */
[----:B------:R-:W0:Y:S02]  /*0be0*/  F2I.FTZ.U32.TRUNC.NTZ R3, R3 ;  /* 0x0000000300037305 */ /* 0x000e24000021f000 */
[----:B0-----:R-:W-:-:S04]  /*0bf0*/  IMAD.MOV R2, RZ, RZ, -R3 ;  /* 0x000000ffff027224 */ /* 0x001fc800078e0a03 */
[----:B------:R-:W-:Y:S02]  /*0c00*/  IMAD R7, R2, R5, RZ ;  /* 0x0000000502077224 */ /* 0x000fe400078e02ff */
[----:B------:R-:W-:-:S04]  /*0c10*/  IMAD.MOV.U32 R2, RZ, RZ, RZ ;  /* 0x000000ffff027224 */ /* 0x000fc800078e00ff */
        /* <DEDUP_REMOVED lines=12> */
[----:B------:R-:W-:Y:S01]  /*0ce0*/  IMAD.MOV.U32 R14, RZ, RZ, R2 ;  /* 0x000000ffff0e7224 */ /* 0x000fe200078e0002 */
[----:B------:R-:W-:Y:S06]  /*0cf0*/  BRA `(.L_x_14) ;  /* 0x0000000000247947 */ /* 0x000fec0003800000 */
.L_x_13:
[----:B------:R-:W-:Y:S01]  /*0d00*/  IMAD.MOV.U32 R6, RZ, RZ, R14 ;  /* 0x000000ffff067224 */ /* 0x000fe200078e000e */
[----:B------:R-:W-:Y:S02]  /*0d10*/  MOV R5, R15 ;  /* 0x0000000f00057202 */ /* 0x000fe40000000f00 */
[----:B------:R-:W-:-:S07]  /*0d20*/  MOV R2, 0xd40 ;  /* 0x00000d4000027802 */ /* 0x000fce0000000f00 */
[----:B0-----:R-:W-:Y:S05]  /*0d30*/  CALL.REL.NOINC `($__internal_0_$__cuda_sm20_div_u64) ;  /* 0x00000050001c7944 */ /* 0x001fea0003c00000 */
[----:B------:R-:W-:Y:S01]  /*0d40*/  IMAD.MOV R6, RZ, RZ, -R3 ;  /* 0x000000ffff067224 */ /* 0x000fe200078e0a03 */
[----:B------:R-:W-:Y:S01]  /*0d50*/  MOV R15, R4 ;  /* 0x00000004000f7202 */ /* 0x000fe20000000f00 */
[----:B------:R-:W-:-:S04]  /*0d60*/  IMAD.U32 R5, RZ, RZ, UR13 ;  /* 0x0000000dff057e24 */ /* 0x000fc8000f8e00ff */
[----:B------:R-:W-:Y:S02]  /*0d70*/  IMAD R6, R6, R5, R14 ;  /* 0x0000000506067224 */ /* 0x000fe400078e020e */
[----:B------:R-:W-:-:S07]  /*0d80*/  IMAD.MOV.U32 R14, RZ, RZ, R3 ;  /* 0x000000ffff0e7224 */ /* 0x000fce00078e0003 */
.L_x_14:
[----:B------:R-:W-:Y:S05]  /*0d90*/  BSYNC.RECONVERGENT B0 ;  /* 0x0000000000007941 */ /* 0x000fea0003800200 */
.L_x_12:
[----:B------:R-:W-:-:S04]  /*0da0*/  IADD3 R2, P0, PT, R6, UR8, RZ ;  /* 0x0000000806027c10 */ /* 0x000fc8000ff1e0ff */
[----:B------:R-:W-:-:S06]  /*0db0*/  LEA.HI.X.SX32 R3, R6, UR9, 0x1, P0 ;  /* 0x0000000906037c11 */ /* 0x000fcc00080f0eff */
[----:B------:R-:W2:Y:S01]  /*0dc0*/  LDG.E.U8 R3, desc[UR10][R2.64] ;  /* 0x0000000a02037981 */ /* 0x000ea2000c1e1100 */
[----:B------:R-:W-:Y:S01]  /*0dd0*/  LOP3.LUT R4, R15, R9, RZ, 0xfc, !PT ;  /* 0x000000090f047212 */ /* 0x000fe200078efcff */
[----:B------:R-:W-:Y:S03]  /*0de0*/  BSSY.RECONVERGENT B0, `(.L_x_15) ;  /* 0x0000024000007945 */ /* 0x000fe60003800200 */
[----:B------:R-:W-:Y:S01]  /*0df0*/  ISETP.NE.U32.AND P0, PT, R4, RZ, PT ;  /* 0x000000ff0400720c */ /* 0x000fe20003f05070 */
[----:B--2---:R0:W-:-:S12]  /*0e00*/  STL.U8 [R12+-0x1], R3 ;  /* 0xffffff030c007387 */ /* 0x0041d80000100000 */
        /* <DEDUP_REMOVED lines=24> */
.L_x_16:
        /* <DEDUP_REMOVED lines=9> */
.L_x_17:
[----:B------:R-:W-:Y:S05]  /*1020*/  BSYNC.RECONVERGENT B0 ;  /* 0x0000000000007941 */ /* 0x000fea0003800200 */
.L_x_15:
        /* <DEDUP_REMOVED lines=31> */
.L_x_19:
        /* <DEDUP_REMOVED lines=9> */
.L_x_20:
[----:B------:R-:W-:Y:S05]  /*12b0*/  BSYNC.RECONVERGENT B0 ;  /* 0x0000000000007941 */ /* 0x000fea0003800200 */
.L_x_18:
        /* <DEDUP_REMOVED lines=31> */
.L_x_22:
        /* <DEDUP_REMOVED lines=9> */
.L_x_23:
[----:B------:R-:W-:Y:S05]  /*1540*/  BSYNC.RECONVERGENT B0 ;  /* 0x0000000000007941 */ /* 0x000fea0003800200 */
.L_x_21:
        /* <DEDUP_REMOVED lines=31> */
.L_x_25:
        /* <DEDUP_REMOVED lines=9> */
.L_x_26:
[----:B------:R-:W-:Y:S05]  /*17d0*/  BSYNC.RECONVERGENT B0 ;  /* 0x0000000000007941 */ /* 0x000fea0003800200 */
.L_x_24:
        /* <DEDUP_REMOVED lines=31> */
.L_x_28:
        /* <DEDUP_REMOVED lines=9> */
.L_x_29:
[----:B------:R-:W-:Y:S05]  /*1a60*/  BSYNC.RECONVERGENT B0 ;  /* 0x0000000000007941 */ /* 0x000fea0003800200 */
.L_x_27:
        /* <DEDUP_REMOVED lines=9> */
[----:B------:R-:W-:-:S07]  /*1b00*/  ISETP.NE.U32.AND P2, PT, R5, RZ, PT ;  /* 0x000000ff0500720c */ /* 0x000fce0003f45070 */
[----:B-1----:R-:W0:Y:S02]  /*1b10*/  MUFU.RCP R4, R4 ;  /* 0x0000000400047308 */ /* 0x002e240000001000 */
[----:B0-----:R-:W-:Y:S02]  /*1b20*/  VIADD R3, R4, 0xffffffe ;  /* 0x0ffffffe04037836 */ /* 0x001fe40000000000 */
[----:B------:R-:W-:-:S04]  /*1b30*/  IMAD.MOV.U32 R4, RZ, RZ, RZ ;  /* 0x000000ffff047224 */ /* 0x000fc800078e00ff */
        /* <DEDUP_REMOVED lines=15> */
[----:B------:R-:W-:Y:S01]  /*1c30*/  IMAD R14, R5, R2, R14 ;  /* 0x00000002050e7224 */ /* 0x000fe200078e020e */
[----:B------:R-:W-:Y:S06]  /*1c40*/  BRA `(.L_x_32) ;  /* 0x0000000000207947 */ /* 0x000fec0003800000 */
.L_x_31:
[----:B------:R-:W-:Y:S01]  /*1c50*/  IMAD.MOV.U32 R6, RZ, RZ, R14 ;  /* 0x000000ffff067224 */ /* 0x000fe200078e000e */
[----:B------:R-:W-:Y:S01]  /*1c60*/  MOV R2, 0x1c90 ;  /* 0x00001c9000027802 */ /* 0x000fe20000000f00 */
[----:B------:R-:W-:-:S07]  /*1c70*/  IMAD.MOV.U32 R5, RZ, RZ, R15 ;  /* 0x000000ffff057224 */ /* 0x000fce00078e000f */
[----:B0-----:R-:W-:Y:S05]  /*1c80*/  CALL.REL.NOINC `($__internal_0_$__cuda_sm20_div_u64) ;  /* 0x0000004000487944 */ /* 0x001fea0003c00000 */
[----:B------:R-:W-:Y:S01]  /*1c90*/  IADD3 R2, PT, PT, -R3, RZ, RZ ;  /* 0x000000ff03027210 */ /* 0x000fe20007ffe1ff */
[----:B------:R-:W-:Y:S02]  /*1ca0*/  IMAD.U32 R5, RZ, RZ, UR13 ;  /* 0x0000000dff057e24 */ /* 0x000fe4000f8e00ff */
[----:B------:R-:W-:Y:S02]  /*1cb0*/  IMAD.MOV.U32 R15, RZ, RZ, R3 ;  /* 0x000000ffff0f7224 */ /* 0x000fe400078e0003 */
[----:B------:R-:W-:-:S07]  /*1cc0*/  IMAD R14, R2, R5, R14 ;  /* 0x00000005020e7224 */ /* 0x000fce00078e020e */
.L_x_32:
[----:B------:R-:W-:Y:S05]  /*1cd0*/  BSYNC.RECONVERGENT B0 ;  /* 0x0000000000007941 */ /* 0x000fea0003800200 */
.L_x_30:
[----:B------:R-:W-:-:S04]  /*1ce0*/  IADD3 R2, P0, PT, R14, UR8, RZ ;  /* 0x000000080e027c10 */ /* 0x000fc8000ff1e0ff */
[----:B------:R-:W-:-:S05]  /*1cf0*/  LEA.HI.X.SX32 R3, R14, UR9, 0x1, P0 ;  /* 0x000000090e037c11 */ /* 0x000fca00080f0eff */
[----:B------:R-:W2:Y:S01]  /*1d00*/  LDG.E.U8 R2, desc[UR10][R2.64] ;  /* 0x0000000a02027981 */ /* 0x000ea2000c1e1100 */
[----:B------:R-:W-:Y:S01]  /*1d10*/  IADD3 R7, PT, PT, R1, UR12, R0 ;  /* 0x0000000c01077c10 */ /* 0x000fe2000fffe000 */
[----:B------:R-:W-:Y:S01]  /*1d20*/  UIADD3 UR4, UPT, UPT, UR4, 0x8, URZ ;  /* 0x0000000804047890 */ /* 0x000fe2000fffe0ff */
[----:B------:R-:W-:Y:S01]  /*1d30*/  VIADD R0, R0, 0xfffffff8 ;  /* 0xfffffff800007836 */ /* 0x000fe20000000000 */
[----:B------:R-:W-:-:S04]  /*1d40*/  ULOP3.LUT UR5, UR6, 0xfffffff8, URZ, 0xc0, !UPT ;  /* 0xfffffff806057892 */ /* 0x000fc8000f8ec0ff */
[----:B------:R-:W-:Y:S01]  /*1d50*/  UISETP.NE.AND UP0, UPT, UR4, UR5, UPT ;  /* 0x000000050400728c */ /* 0x000fe2000bf05270 */
[----:B--2---:R0:W-:Y:S08]  /*1d60*/  STL.U8 [R7+-0x8], R2 ;  /* 0xfffff80207007387 */ /* 0x0041f00000100000 */
[----:B------:R-:W-:Y:S05]  /*1d70*/  BRA.U UP0, `(.L_x_33) ;  /* 0xffffffe900c87547 */ /* 0x000fea000b83ffff */
.L_x_8:
[----:B------:R-:W-:-:S09]  /*1d80*/  ULOP3.LUT UP0, UR4, UR6, 0x7, URZ, 0xc0, !UPT ;  /* 0x0000000706047892 */ /* 0x000fd2000f80c0ff */
[----:B------:R-:W-:Y:S05]  /*1d90*/  BRA.U !UP0, `(.L_x_7) ;  /* 0x0000001108dc7547 */ /* 0x000fea000b800000 */
[----:B------:R-:W-:-:S09]  /*1da0*/  UISETP.GE.U32.AND UP0, UPT, UR4, 0x4, UPT ;  /* 0x000000040400788c */ /* 0x000fd2000bf06070 */
[----:B------:R-:W-:Y:S05]  /*1db0*/  BRA.U !UP0, `(.L_x_34) ;  /* 0x0000000908b07547 */ /* 0x000fea000b800000 */
[----:B0-----:R-:W-:Y:S01]  /*1dc0*/  LOP3.LUT R2, R4, R9, RZ, 0xfc, !PT ;  /* 0x0000000904027212 */ /* 0x001fe200078efcff */
[----:B------:R-:W-:Y:S03]  /*1dd0*/  BSSY.RECONVERGENT B0, `(.L_x_35) ;  /* 0x0000023000007945 */ /* 0x000fe60003800200 */
[----:B------:R-:W-:-:S13]  /*1de0*/  ISETP.NE.U32.AND P0, PT, R2, RZ, PT ;  /* 0x000000ff0200720c */ /* 0x000fda0003f05070 */
[----:B------:R-:W-:Y:S05]  /*1df0*/  @P0 BRA `(.L_x_36) ;  /* 0x0000000000580947 */ /* 0x000fea0003800000 */
[----:B------:R-:W0:Y:S01]  /*1e00*/  I2F.U32.RP R4, R5 ;  /* 0x0000000500047306 */ /* 0x000e220000209000 */
[----:B------:R-:W-:Y:S01]  /*1e10*/  ISETP.NE.U32.AND P2, PT, R5, RZ, PT ;  /* 0x000000ff0500720c */ /* 0x000fe20003f45070 */
[----:B------:R-:W-:-:S06]  /*1e20*/  HFMA2 R13, -RZ, RZ, 0, 0 ;  /* 0x00000000ff0d7431 */ /* 0x000fcc00000001ff */
[----:B0-----:R-:W0:Y:S02]  /*1e30*/  MUFU.RCP R4, R4 ;  /* 0x0000000400047308 */ /* 0x001e240000001000 */
[----:B0-----:R-:W-:-:S06]  /*1e40*/  IADD3 R3, PT, PT, R4, 0xffffffe, RZ ;  /* 0x0ffffffe04037810 */ /* 0x001fcc0007ffe0ff */
[----:B------:R-:W0:Y:S02]  /*1e50*/  F2I.FTZ.U32.TRUNC.NTZ R3, R3 ;  /* 0x0000000300037305 */ /* 0x000e24000021f000 */
[----:B0-----:R-:W-:-:S04]  /*1e60*/  IMAD.MOV R2, RZ, RZ, -R3 ;  /* 0x000000ffff027224 */ /* 0x001fc800078e0a03 */
[----:B------:R-:W-:Y:S02]  /*1e70*/  IMAD R7, R2, R5, RZ ;  /* 0x0000000502077224 */ /* 0x000fe400078e02ff */
[----:B------:R-:W-:-:S04]  /*1e80*/  IMAD.MOV.U32 R2, RZ, RZ, RZ ;  /* 0x000000ffff027224 */ /* 0x000fc800078e00ff */
[----:B------:R-:W-:-:S06]  /*1e90*/  IMAD.HI.U32 R2, R3, R7, R2 ;  /* 0x0000000703027227 */ /* 0x000fcc00078e0002 */
[----:B------:R-:W-:-:S04]  /*1ea0*/  IMAD.HI.U32 R12, R2, R15, RZ ;  /* 0x0000000f020c7227 */ /* 0x000fc800078e00ff */
[----:B------:R-:W-:-:S04]  /*1eb0*/  IMAD.MOV R2, RZ, RZ, -R12 ;  /* 0x000000ffff027224 */ /* 0x000fc800078e0a0c */
[----:B------:R-:W-:-:S05]  /*1ec0*/  IMAD R2, R5, R2, R15 ;  /* 0x0000000205027224 */ /* 0x000fca00078e020f */
[----:B------:R-:W-:-:S13]  /*1ed0*/  ISETP.GE.U32.AND P0, PT, R2, R5, PT ;  /* 0x000000050200720c */ /* 0x000fda0003f06070 */
[----:B------:R-:W-:Y:S01]  /*1ee0*/  @P0 IADD3 R2, PT, PT, R2, -R5, RZ ;  /* 0x8000000502020210 */ /* 0x000fe20007ffe0ff */
[----:B------:R-:W-:-:S03]  /*1ef0*/  @P0 VIADD R12, R12, 0x1 ;  /* 0x000000010c0c0836 */ /* 0x000fc60000000000 */
[----:B------:R-:W-:-:S13]  /*1f00*/  ISETP.GE.U32.AND P1, PT, R2, R5, PT ;  /* 0x000000050200720c */ /* 0x000fda0003f26070 */
[----:B------:R-:W-:Y:S01]  /*1f10*/  @P1 VIADD R12, R12, 0x1 ;  /* 0x000000010c0c1836 */ /* 0x000fe20000000000 */
[----:B------:R-:W-:-:S05]  /*1f20*/  @!P2 LOP3.LUT R12, RZ, R5, RZ, 0x33, !PT ;  /* 0x00000005ff0ca212 */ /* 0x000fca00078e33ff */
[----:B------:R-:W-:-:S04]  /*1f30*/  IMAD.MOV R2, RZ, RZ, -R12 ;  /* 0x000000ffff027224 */ /* 0x000fc800078e0a0c */
[----:B------:R-:W-:Y:S01]  /*1f40*/  IMAD R15, R5, R2, R15 ;  /* 0x00000002050f7224 */ /* 0x000fe200078e020f */
[----:B------:R-:W-:Y:S06]  /*1f50*/  BRA `(.L_x_37) ;  /* 0x0000000000287947 */ /* 0x000fec0003800000 */
.L_x_36:
[----:B------:R-:W-:Y:S01]  /*1f60*/  IMAD.MOV.U32 R5, RZ, RZ, R4 ;  /* 0x000000ffff057224 */ /* 0x000fe200078e0004 */
[----:B------:R-:W-:Y:S01]  /*1f70*/  MOV R2, 0x1fa0 ;  /* 0x00001fa000027802 */ /* 0x000fe20000000f00 */
[----:B------:R-:W-:-:S07]  /*1f80*/  IMAD.MOV.U32 R6, RZ, RZ, R15 ;  /* 0x000000ffff067224 */ /* 0x000fce00078e000f */
[----:B------:R-:W-:Y:S05]  /*1f90*/  CALL.REL.NOINC `($__internal_0_$__cuda_sm20_div_u64) ;  /* 0x0000003c00847944 */ /* 0x000fea0003c00000 */
[----:B------:R-:W0:Y:S01]  /*1fa0*/  LDCU UR4, c[0x0][0x398] ;  /* 0x00007300ff0477ac */ /* 0x000e220008000800 */
[--C-:B------:R-:W-:Y:S02]  /*1fb0*/  IMAD.MOV R2, RZ, RZ, -R3.reuse ;  /* 0x000000ffff027224 */ /* 0x100fe400078e0a03 */
[----:B------:R-:W-:Y:S02]  /*1fc0*/  IMAD.MOV.U32 R12, RZ, RZ, R3 ;  /* 0x000000ffff0c7224 */ /* 0x000fe400078e0003 */
[----:B------:R-:W-:Y:S01]  /*1fd0*/  IMAD.MOV.U32 R13, RZ, RZ, R4 ;  /* 0x000000ffff0d7224 */ /* 0x000fe200078e0004 */
[----:B0-----:R-:W-:-:S05]  /*1fe0*/  MOV R5, UR4 ;  /* 0x0000000400057c02 */ /* 0x001fca0008000f00 */
[----:B------:R-:W-:-:S07]  /*1ff0*/  IMAD R15, R2, R5, R15 ;  /* 0x00000005020f7224 */ /* 0x000fce00078e020f */
.L_x_37:
[----:B------:R-:W-:Y:S05]  /*2000*/  BSYNC.RECONVERGENT B0 ;  /* 0x0000000000007941 */ /* 0x000fea0003800200 */
.L_x_35:
[----:B------:R-:W0:Y:S02]  /*2010*/  LDCU.64 UR4, c[0x0][0x390] ;  /* 0x00007200ff0477ac */ /* 0x000e240008000a00 */
[C---:B0-----:R-:W-:Y:S01]  /*2020*/  IADD3 R2, P0, PT, R15.reuse, UR4, RZ ;  /* 0x000000040f027c10 */ /* 0x041fe2000ff1e0ff */
[----:B------:R-:W0:Y:S03]  /*2030*/  LDCU UR4, c[0x0][0x3b0] ;  /* 0x00007600ff0477ac */ /* 0x000e260008000800 */
[----:B------:R-:W-:-:S06]  /*2040*/  LEA.HI.X.SX32 R3, R15, UR5, 0x1, P0 ;  /* 0x000000050f037c11 */ /* 0x000fcc00080f0eff */
[----:B------:R-:W2:Y:S01]  /*2050*/  LDG.E.U8 R3, desc[UR10][R2.64] ;  /* 0x0000000a02037981 */ /* 0x000ea2000c1e1100 */
[----:B------:R-:W-:Y:S01]  /*2060*/  LOP3.LUT R4, R13, R9, RZ, 0xfc, !PT ;  /* 0x000000090d047212 */ /* 0x000fe200078efcff */
[----:B------:R-:W-:Y:S03]  /*2070*/  BSSY.RECONVERGENT B0, `(.L_x_38) ;  /* 0x0000026000007945 */ /* 0x000fe60003800200 */
[----:B------:R-:W-:Y:S02]  /*2080*/  ISETP.NE.U32.AND P0, PT, R4, RZ, PT ;  /* 0x000000ff0400720c */ /* 0x000fe40003f05070 */
[----:B0-----:R-:W-:-:S05]  /*2090*/  IADD3 R14, PT, PT, R1, UR4, R0 ;  /* 0x00000004010e7c10 */ /* 0x001fca000fffe000 */
[----:B--2---:R0:W-:Y:S06]  /*20a0*/  STL.U8 [R14+-0x1], R3 ;  /* 0xffffff030e007387 */ /* 0x0041ec0000100000 */
[----:B------:R-:W-:Y:S05]  /*20b0*/  @P0 BRA `(.L_x_39) ;  /* 0x00000000005c0947 */ /* 0x000fea0003800000 */
[----:B------:R-:W1:Y:S01]  /*20c0*/  I2F.U32.RP R6, R5 ;  /* 0x0000000500067306 */ /* 0x000e620000209000 */
[----:B------:R-:W-:Y:S02]  /*20d0*/  ISETP.NE.U32.AND P2, PT, R5, RZ, PT ;  /* 0x000000ff0500720c */ /* 0x000fe40003f45070 */
[----:B------:R-:W-:-:S05]  /*20e0*/  MOV R13, RZ ;  /* 0x000000ff000d7202 */ /* 0x000fca0000000f00 */
[----:B-1----:R-:W0:Y:S02]  /*20f0*/  MUFU.RCP R6, R6 ;  /* 0x0000000600067308 */ /* 0x002e240000001000 */
[----:B0-----:R-:W-:-:S06]  /*2100*/  VIADD R3, R6, 0xffffffe ;  /* 0x0ffffffe06037836 */ /* 0x001fcc0000000000 */
[----:B------:R-:W0:Y:S02]  /*2110*/  F2I.FTZ.U32.TRUNC.NTZ R3, R3 ;  /* 0x0000000300037305 */ /* 0x000e24000021f000 */
[----:B0-----:R-:W-:-:S05]  /*2120*/  IADD3 R2, PT, PT, RZ, -R3, RZ ;  /* 0x80000003ff027210 */ /* 0x001fca0007ffe0ff */
[----:B------:R-:W-:Y:S02]  /*2130*/  IMAD R7, R2, R5, RZ ;  /* 0x0000000502077224 */ /* 0x000fe400078e02ff */
[----:B------:R-:W-:-:S04]  /*2140*/  IMAD.MOV.U32 R2, RZ, RZ, RZ ;  /* 0x000000ffff027224 */ /* 0x000fc800078e00ff */
[----:B------:R-:W-:-:S06]  /*2150*/  IMAD.HI.U32 R7, R3, R7, R2 ;  /* 0x0000000703077227 */ /* 0x000fcc00078e0002 */
[----:B------:R-:W-:-:S04]  /*2160*/  IMAD.HI.U32 R2, R7, R12, RZ ;  /* 0x0000000c07027227 */ /* 0x000fc800078e00ff */
[----:B------:R-:W-:-:S04]  /*2170*/  IMAD.MOV R4, RZ, RZ, -R2 ;  /* 0x000000ffff047224 */ /* 0x000fc800078e0a02 */
[----:B------:R-:W-:-:S05]  /*2180*/  IMAD R4, R5, R4, R12 ;  /* 0x0000000405047224 */ /* 0x000fca00078e020c */
[----:B------:R-:W-:-:S13]  /*2190*/  ISETP.GE.U32.AND P0, PT, R4, R5, PT ;  /* 0x000000050400720c */ /* 0x000fda0003f06070 */
[----:B------:R-:W-:Y:S01]  /*21a0*/  @P0 IMAD.IADD R4, R4, 0x1, -R5 ;  /* 0x0000000104040824 */ /* 0x000fe200078e0a05 */
[----:B------:R-:W-:-:S04]  /*21b0*/  @P0 IADD3 R2, PT, PT, R2, 0x1, RZ ;  /* 0x0000000102020810 */ /* 0x000fc80007ffe0ff */
[----:B------:R-:W-:-:S13]  /*21c0*/  ISETP.GE.U32.AND P1, PT, R4, R5, PT ;  /* 0x000000050400720c */ /* 0x000fda0003f26070 */
[----:B------:R-:W-:Y:S01]  /*21d0*/  @P1 VIADD R2, R2, 0x1 ;  /* 0x0000000102021836 */ /* 0x000fe20000000000 */
[----:B------:R-:W-:-:S05]  /*21e0*/  @!P2 LOP3.LUT R2, RZ, R5, RZ, 0x33, !PT ;  /* 0x00000005ff02a212 */ /* 0x000fca00078e33ff */
[----:B------:R-:W-:-:S04]  /*21f0*/  IMAD.MOV R6, RZ, RZ, -R2 ;  /* 0x000000ffff067224 */ /* 0x000fc800078e0a02 */
[----:B------:R-:W-:Y:S02]  /*2200*/  IMAD R6, R5, R6, R12 ;  /* 0x0000000605067224 */ /* 0x000fe400078e020c */
[----:B------:R-:W-:Y:S01]  /*2210*/  IMAD.MOV.U32 R12, RZ, RZ, R2 ;  /* 0x000000ffff0c7224 */ /* 0x000fe200078e0002 */
[----:B------:R-:W-:Y:S06]  /*2220*/  BRA `(.L_x_40) ;  /* 0x0000000000287947 */ /* 0x000fec0003800000 */
.L_x_39:
[----:B------:R-:W-:Y:S01]  /*2230*/  IMAD.MOV.U32 R6, RZ, RZ, R12 ;  /* 0x000000ffff067224 */ /* 0x000fe200078e000c */
[----:B------:R-:W-:Y:S01]  /*2240*/  MOV R2, 0x2270 ;  /* 0x0000227000027802 */ /* 0x000fe20000000f00 */
[----:B------:R-:W-:-:S07]  /*2250*/  IMAD.MOV.U32 R5, RZ, RZ, R13 ;  /* 0x000000ffff057224 */ /* 0x000fce00078e000d */
[----:B0-----:R-:W-:Y:S05]  /*2260*/  CALL.REL.NOINC `($__internal_0_$__cuda_sm20_div_u64) ;  /* 0x0000003800d07944 */ /* 0x001fea0003c00000 */
[----:B------:R-:W0:Y:S01]  /*2270*/  LDCU UR4, c[0x0][0x398] ;  /* 0x00007300ff0477ac */ /* 0x000e220008000800 */
[----:B------:R-:W-:Y:S02]  /*2280*/  IMAD.MOV R6, RZ, RZ, -R3 ;  /* 0x000000ffff067224 */ /* 0x000fe400078e0a03 */
[----:B------:R-:W-:Y:S01]  /*2290*/  IMAD.MOV.U32 R13, RZ, RZ, R4 ;  /* 0x000000ffff0d7224 */ /* 0x000fe200078e0004 */
[----:B0-----:R-:W-:-:S05]  /*22a0*/  MOV R5, UR4 ;  /* 0x0000000400057c02 */ /* 0x001fca0008000f00 */
[----:B------:R-:W-:Y:S02]  /*22b0*/  IMAD R6, R6, R5, R12 ;  /* 0x0000000506067224 */ /* 0x000fe400078e020c */
[----:B------:R-:W-:-:S07]  /*22c0*/  IMAD.MOV.U32 R12, RZ, RZ, R3 ;  /* 0x000000ffff0c7224 */ /* 0x000fce00078e0003 */
.L_x_40:
[----:B------:R-:W-:Y:S05]  /*22d0*/  BSYNC.RECONVERGENT B0 ;  /* 0x0000000000007941 */ /* 0x000fea0003800200 */
.L_x_38:
[----:B------:R-:W0:Y:S02]  /*22e0*/  LDCU.64 UR4, c[0x0][0x390] ;  /* 0x00007200ff0477ac */ /* 0x000e240008000a00 */
[----:B0-----:R-:W-:-:S04]  /*22f0*/  IADD3 R2, P0, PT, R6, UR4, RZ ;  /* 0x0000000406027c10 */ /* 0x001fc8000ff1e0ff */
        /* <DEDUP_REMOVED lines=9> */
[----:B------:R-:W-:-:S06]  /*2390*/  HFMA2 R13, -RZ, RZ, 0, 0 ;  /* 0x00000000ff0d7431 */ /* 0x000fcc00000001ff */
        /* <DEDUP_REMOVED lines=20> */
.L_x_42:
        /* <DEDUP_REMOVED lines=10> */
.L_x_43:
[----:B------:R-:W-:Y:S05]  /*2580*/  BSYNC.RECONVERGENT B0 ;  /* 0x0000000000007941 */ /* 0x000fea0003800200 */
.L_x_41:
        /* <DEDUP_REMOVED lines=29> */
[----:B------:R-:W-:Y:S01]  /*2760*/  IMAD R12, R5, R2, R12 ;  /* 0x00000002050c7224 */ /* 0x000fe200078e020c */
[----:B------:R-:W-:Y:S06]  /*2770*/  BRA `(.L_x_46) ;  /* 0x0000000000247947 */ /* 0x000fec0003800000 */
.L_x_45:
[----:B------:R-:W-:Y:S01]  /*2780*/  MOV R6, R12 ;  /* 0x0000000c00067202 */ /* 0x000fe20000000f00 */
[----:B------:R-:W-:Y:S01]  /*2790*/  IMAD.MOV.U32 R5, RZ, RZ, R13 ;  /* 0x000000ffff057224 */ /* 0x000fe200078e000d */
[----:B------:R-:W-:-:S07]  /*27a0*/  MOV R2, 0x27c0 ;  /* 0x000027c000027802 */ /* 0x000fce0000000f00 */
[----:B0-----:R-:W-:Y:S05]  /*27b0*/  CALL.REL.NOINC `($__internal_0_$__cuda_sm20_div_u64) ;  /* 0x00000034007c7944 */ /* 0x001fea0003c00000 */
[----:B------:R-:W0:Y:S01]  /*27c0*/  LDCU UR4, c[0x0][0x398] ;  /* 0x00007300ff0477ac */ /* 0x000e220008000800 */
[----:B------:R-:W-:Y:S01]  /*27d0*/  IMAD.MOV R2, RZ, RZ, -R3 ;  /* 0x000000ffff027224 */ /* 0x000fe200078e0a03 */
[----:B------:R-:W-:Y:S01]  /*27e0*/  MOV R15, R3 ;  /* 0x00000003000f7202 */ /* 0x000fe20000000f00 */
[----:B0-----:R-:W-:-:S04]  /*27f0*/  IMAD.U32 R5, RZ, RZ, UR4 ;  /* 0x00000004ff057e24 */ /* 0x001fc8000f8e00ff */
[----:B------:R-:W-:-:S07]  /*2800*/  IMAD R12, R2, R5, R12 ;  /* 0x00000005020c7224 */ /* 0x000fce00078e020c */
.L_x_46:
[----:B------:R-:W-:Y:S05]  /*2810*/  BSYNC.RECONVERGENT B0 ;  /* 0x0000000000007941 */ /* 0x000fea0003800200 */
.L_x_44:
[----:B------:R-:W0:Y:S02]  /*2820*/  LDCU.64 UR4, c[0x0][0x390] ;  /* 0x00007200ff0477ac */ /* 0x000e240008000a00 */
[----:B0-----:R-:W-:-:S04]  /*2830*/  IADD3 R2, P0, PT, R12, UR4, RZ ;  /* 0x000000040c027c10 */ /* 0x001fc8000ff1e0ff */
[----:B------:R-:W-:-:S06]  /*2840*/  LEA.HI.X.SX32 R3, R12, UR5, 0x1, P0 ;  /* 0x000000050c037c11 */ /* 0x000fcc00080f0eff */
[----:B------:R-:W2:Y:S01]  /*2850*/  LDG.E.U8 R3, desc[UR10][R2.64] ;  /* 0x0000000a02037981 */ /* 0x000ea2000c1e1100 */
[----:B------:R-:W-:-:S03]  /*2860*/  VIADD R0, R0, 0xfffffffc ;  /* 0xfffffffc00007836 */ /* 0x000fc60000000000 */
[----:B--2---:R1:W-:Y:S04]  /*2870*/  STL.U8 [R14+-0x4], R3 ;  /* 0xfffffc030e007387 */ /* 0x0043e80000100000 */
.L_x_34:
[----:B------:R-:W-:-:S09]  /*2880*/  ULOP3.LUT UP0, UR4, UR6, 0x3, URZ, 0xc0, !UPT ;  /* 0x0000000306047892 */ /* 0x000fd2000f80c0ff */
[----:B------:R-:W-:Y:S05]  /*2890*/  BRA.U !UP0, `(.L_x_7) ;  /* 0x00000009081c7547 */ /* 0x000fea000b800000 */
[----:B------:R-:W-:-:S09]  /*28a0*/  UISETP.NE.AND UP0, UPT, UR4, 0x1, UPT ;  /* 0x000000010400788c */ /* 0x000fd2000bf05270 */
[----:B------:R-:W-:Y:S05]  /*28b0*/  BRA.U !UP0, `(.L_x_47) ;  /* 0x0000000508587547 */ /* 0x000fea000b800000 */
[----:B0-----:R-:W-:Y:S01]  /*28c0*/  LOP3.LUT R2, R4, R9, RZ, 0xfc, !PT ;  /* 0x0000000904027212 */ /* 0x001fe200078efcff */
[----:B------:R-:W-:Y:S03]  /*28d0*/  BSSY.RECONVERGENT B0, `(.L_x_48) ;  /* 0x0000023000007945 */ /* 0x000fe60003800200 */
[----:B------:R-:W-:-:S13]  /*28e0*/  ISETP.NE.U32.AND P0, PT, R2, RZ, PT ;  /* 0x000000ff0200720c */ /* 0x000fda0003f05070 */
[----:B------:R-:W-:Y:S05]  /*28f0*/  @P0 BRA `(.L_x_49) ;  /* 0x0000000000580947 */ /* 0x000fea0003800000 */
[----:B------:R-:W0:Y:S01]  /*2900*/  I2F.U32.RP R4, R5 ;  /* 0x0000000500047306 */ /* 0x000e220000209000 */
[----:B------:R-:W-:Y:S01]  /*2910*/  ISETP.NE.U32.AND P2, PT, R5, RZ, PT ;  /* 0x000000ff0500720c */ /* 0x000fe20003f45070 */
[----:B------:R-:W-:-:S06]  /*2920*/  IMAD.MOV.U32 R13, RZ, RZ, RZ ;  /* 0x000000ffff0d7224 */ /* 0x000fcc00078e00ff */
[----:B0-----:R-:W0:Y:S02]  /*2930*/  MUFU.RCP R4, R4 ;  /* 0x0000000400047308 */ /* 0x001e240000001000 */
[----:B0-----:R-:W-:-:S06]  /*2940*/  VIADD R2, R4, 0xffffffe ;  /* 0x0ffffffe04027836 */ /* 0x001fcc0000000000 */
[----:B-1----:R0:W1:Y:S02]  /*2950*/  F2I.FTZ.U32.TRUNC.NTZ R3, R2 ;  /* 0x0000000200037305 */ /* 0x002064000021f000 */
[----:B0-----:R-:W-:Y:S02]  /*2960*/  HFMA2 R2, -RZ, RZ, 0, 0 ;  /* 0x00000000ff027431 */ /* 0x001fe400000001ff */
[----:B-1----:R-:W-:-:S04]  /*2970*/  IMAD.MOV R6, RZ, RZ, -R3 ;  /* 0x000000ffff067224 */ /* 0x002fc800078e0a03 */
[----:B------:R-:W-:-:S04]  /*2980*/  IMAD R7, R6, R5, RZ ;  /* 0x0000000506077224 */ /* 0x000fc800078e02ff */
[----:B------:R-:W-:-:S06]  /*2990*/  IMAD.HI.U32 R6, R3, R7, R2 ;  /* 0x0000000703067227 */ /* 0x000fcc00078e0002 */
[----:B------:R-:W-:-:S04]  /*29a0*/  IMAD.HI.U32 R12, R6, R15, RZ ;  /* 0x0000000f060c7227 */ /* 0x000fc800078e00ff */
[----:B------:R-:W-:-:S04]  /*29b0*/  IMAD.MOV R6, RZ, RZ, -R12 ;  /* 0x000000ffff067224 */ /* 0x000fc800078e0a0c */
[----:B------:R-:W-:-:S05]  /*29c0*/  IMAD R6, R5, R6, R15 ;  /* 0x0000000605067224 */ /* 0x000fca00078e020f */
[----:B------:R-:W-:-:S13]  /*29d0*/  ISETP.GE.U32.AND P0, PT, R6, R5, PT ;  /* 0x000000050600720c */ /* 0x000fda0003f06070 */
[----:B------:R-:W-:Y:S02]  /*29e0*/  @P0 IMAD.IADD R6, R6, 0x1, -R5 ;  /* 0x0000000106060824 */ /* 0x000fe400078e0a05 */
[----:B------:R-:W-:-:S03]  /*29f0*/  @P0 VIADD R12, R12, 0x1 ;  /* 0x000000010c0c0836 */ /* 0x000fc60000000000 */
[----:B------:R-:W-:-:S13]  /*2a00*/  ISETP.GE.U32.AND P1, PT, R6, R5, PT ;  /* 0x000000050600720c */ /* 0x000fda0003f26070 */
[----:B------:R-:W-:Y:S02]  /*2a10*/  @P1 IADD3 R12, PT, PT, R12, 0x1, RZ ;  /* 0x000000010c0c1810 */ /* 0x000fe40007ffe0ff */
[----:B------:R-:W-:-:S05]  /*2a20*/  @!P2 LOP3.LUT R12, RZ, R5, RZ, 0x33, !PT ;  /* 0x00000005ff0ca212 */ /* 0x000fca00078e33ff */
[----:B------:R-:W-:-:S04]  /*2a30*/  IMAD.MOV R2, RZ, RZ, -R12 ;  /* 0x000000ffff027224 */ /* 0x000fc800078e0a0c */
[----:B------:R-:W-:Y:S01]  /*2a40*/  IMAD R15, R5, R2, R15 ;  /* 0x00000002050f7224 */ /* 0x000fe200078e020f */
[----:B------:R-:W-:Y:S06]  /*2a50*/  BRA `(.L_x_50) ;  /* 0x0000000000287947 */ /* 0x000fec0003800000 */
.L_x_49:
[----:B------:R-:W-:Y:S01]  /*2a60*/  IMAD.MOV.U32 R5, RZ, RZ, R4 ;  /* 0x000000ffff057224 */ /* 0x000fe200078e0004 */
[----:B------:R-:W-:Y:S02]  /*2a70*/  MOV R6, R15 ;  /* 0x0000000f00067202 */ /* 0x000fe40000000f00 */
[----:B------:R-:W-:-:S07]  /*2a80*/  MOV R2, 0x2aa0 ;  /* 0x00002aa000027802 */ /* 0x000fce0000000f00 */
[----:B-1----:R-:W-:Y:S05]  /*2a90*/  CALL.REL.NOINC `($__internal_0_$__cuda_sm20_div_u64) ;  /* 0x0000003000c47944 */ /* 0x002fea0003c00000 */
[----:B------:R-:W0:Y:S01]  /*2aa0*/  LDCU UR4, c[0x0][0x398] ;  /* 0x00007300ff0477ac */ /* 0x000e220008000800 */
[--C-:B------:R-:W-:Y:S01]  /*2ab0*/  IMAD.MOV R2, RZ, RZ, -R3.reuse ;  /* 0x000000ffff027224 */ /* 0x100fe200078e0a03 */
[----:B------:R-:W-:Y:S01]  /*2ac0*/  MOV R13, R4 ;  /* 0x00000004000d7202 */ /* 0x000fe20000000f00 */
[----:B------:R-:W-:Y:S02]  /*2ad0*/  IMAD.MOV.U32 R12, RZ, RZ, R3 ;  /* 0x000000ffff0c7224 */ /* 0x000fe400078e0003 */
[----:B0-----:R-:W-:-:S04]  /*2ae0*/  IMAD.U32 R5, RZ, RZ, UR4 ;  /* 0x00000004ff057e24 */ /* 0x001fc8000f8e00ff */
[----:B------:R-:W-:-:S07]  /*2af0*/  IMAD R15, R2, R5, R15 ;  /* 0x00000005020f7224 */ /* 0x000fce00078e020f */
.L_x_50:
[----:B------:R-:W-:Y:S05]  /*2b00*/  BSYNC.RECONVERGENT B0 ;  /* 0x0000000000007941 */ /* 0x000fea0003800200 */
.L_x_48:
        /* <DEDUP_REMOVED lines=33> */
.L_x_52:
[----:B------:R-:W-:Y:S01]  /*2d20*/  IMAD.MOV.U32 R6, RZ, RZ, R12 ;  /* 0x000000ffff067224 */ /* 0x000fe200078e000c */
[----:B------:R-:W-:Y:S01]  /*2d30*/  MOV R2, 0x2d60 ;  /* 0x00002d6000027802 */ /* 0x000fe20000000f00 */
[----:B------:R-:W-:-:S07]  /*2d40*/  IMAD.MOV.U32 R5, RZ, RZ, R13 ;  /* 0x000000ffff057224 */ /* 0x000fce00078e000d */
[----:B0-----:R-:W-:Y:S05]  /*2d50*/  CALL.REL.NOINC `($__internal_0_$__cuda_sm20_div_u64) ;  /* 0x0000003000147944 */ /* 0x001fea0003c00000 */
[----:B------:R-:W0:Y:S01]  /*2d60*/  LDCU UR4, c[0x0][0x398] ;  /* 0x00007300ff0477ac */ /* 0x000e220008000800 */
[----:B------:R-:W-:Y:S01]  /*2d70*/  IADD3 R2, PT, PT, -R3, RZ, RZ ;  /* 0x000000ff03027210 */ /* 0x000fe20007ffe1ff */
[----:B------:R-:W-:Y:S02]  /*2d80*/  IMAD.MOV.U32 R15, RZ, RZ, R3 ;  /* 0x000000ffff0f7224 */ /* 0x000fe400078e0003 */
[----:B0-----:R-:W-:-:S04]  /*2d90*/  IMAD.U32 R5, RZ, RZ, UR4 ;  /* 0x00000004ff057e24 */ /* 0x001fc8000f8e00ff */
[----:B------:R-:W-:-:S07]  /*2da0*/  IMAD R12, R2, R5, R12 ;  /* 0x00000005020c7224 */ /* 0x000fce00078e020c */
.L_x_53:
[----:B------:R-:W-:Y:S05]  /*2db0*/  BSYNC.RECONVERGENT B0 ;  /* 0x0000000000007941 */ /* 0x000fea0003800200 */
.L_x_51:
[----:B------:R-:W0:Y:S02]  /*2dc0*/  LDCU.64 UR4, c[0x0][0x390] ;  /* 0x00007200ff0477ac */ /* 0x000e240008000a00 */
[----:B0-----:R-:W-:-:S04]  /*2dd0*/  IADD3 R2, P0, PT, R12, UR4, RZ ;  /* 0x000000040c027c10 */ /* 0x001fc8000ff1e0ff */
[----:B------:R-:W-:-:S06]  /*2de0*/  LEA.HI.X.SX32 R3, R12, UR5, 0x1, P0 ;  /* 0x000000050c037c11 */ /* 0x000fcc00080f0eff */
[----:B------:R-:W2:Y:S01]  /*2df0*/  LDG.E.U8 R3, desc[UR10][R2.64] ;  /* 0x0000000a02037981 */ /* 0x000ea2000c1e1100 */
[----:B------:R-:W-:-:S03]  /*2e00*/  VIADD R0, R0, 0xfffffffe ;  /* 0xfffffffe00007836 */ /* 0x000fc60000000000 */
[----:B--2---:R2:W-:Y:S04]  /*2e10*/  STL.U8 [R14+-0x2], R3 ;  /* 0xfffffe030e007387 */ /* 0x0045e80000100000 */
.L_x_47:
[----:B------:R-:W-:-:S04]  /*2e20*/  ULOP3.LUT UR4, UR6, 0x1, URZ, 0xc0, !UPT ;  /* 0x0000000106047892 */ /* 0x000fc8000f8ec0ff */
[----:B------:R-:W-:-:S09]  /*2e30*/  UISETP.NE.U32.AND UP0, UPT, UR4, 0x1, UPT ;  /* 0x000000010400788c */ /* 0x000fd2000bf05070 */
[----:B------:R-:W-:Y:S05]  /*2e40*/  BRA.U UP0, `(.L_x_7) ;  /* 0x0000000100b07547 */ /* 0x000fea000b800000 */
[----:B0-----:R-:W-:Y:S01]  /*2e50*/  LOP3.LUT R2, R4, R9, RZ, 0xfc, !PT ;  /* 0x0000000904027212 */ /* 0x001fe200078efcff */
[----:B------:R-:W-:Y:S03]  /*2e60*/  BSSY.RECONVERGENT B0, `(.L_x_54) ;  /* 0x0000023000007945 */ /* 0x000fe60003800200 */
[----:B------:R-:W-:-:S13]  /*2e70*/  ISETP.NE.U32.AND P0, PT, R2, RZ, PT ;  /* 0x000000ff0200720c */ /* 0x000fda0003f05070 */
[----:B------:R-:W-:Y:S05]  /*2e80*/  @P0 BRA `(.L_x_55) ;  /* 0x00000000005c0947 */ /* 0x000fea0003800000 */
[----:B------:R-:W0:Y:S01]  /*2e90*/  I2F.U32.RP R4, R5 ;  /* 0x0000000500047306 */ /* 0x000e220000209000 */
[----:B------:R-:W-:-:S07]  /*2ea0*/  ISETP.NE.U32.AND P2, PT, R5, RZ, PT ;  /* 0x000000ff0500720c */ /* 0x000fce0003f45070 */
[----:B0-----:R-:W0:Y:S02]  /*2eb0*/  MUFU.RCP R4, R4 ;  /* 0x0000000400047308 */ /* 0x001e240000001000 */
[----:B0-----:R-:W-:Y:S01]  /*2ec0*/  IADD3 R2, PT, PT, R4, 0xffffffe, RZ ;  /* 0x0ffffffe04027810 */ /* 0x001fe20007ffe0ff */
[----:B------:R-:W-:-:S05]  /*2ed0*/  HFMA2 R4, -RZ, RZ, 0, 0 ;  /* 0x00000000ff047431 */ /* 0x000fca00000001ff */
[----:B-12---:R0:W1:Y:S02]  /*2ee0*/  F2I.FTZ.U32.TRUNC.NTZ R3, R2 ;  /* 0x0000000200037305 */ /* 0x006064000021f000 */
[----:B0-----:R-:W-:Y:S02]  /*2ef0*/  IMAD.MOV.U32 R2, RZ, RZ, RZ ;  /* 0x000000ffff027224 */ /* 0x001fe400078e00ff */
[----:B-1----:R-:W-:-:S04]  /*2f00*/  IMAD.MOV R6, RZ, RZ, -R3 ;  /* 0x000000ffff067224 */ /* 0x002fc800078e0a03 */
[----:B------:R-:W-:-:S04]  /*2f10*/  IMAD R7, R6, R5, RZ ;  /* 0x0000000506077224 */ /* 0x000fc800078e02ff */
        /* <DEDUP_REMOVED lines=11> */
[----:B------:R-:W-:Y:S02]  /*2fd0*/  IMAD R6, R5, R6, R15 ;  /* 0x0000000605067224 */ /* 0x000fe400078e020f */
[----:B------:R-:W-:Y:S01]  /*2fe0*/  IMAD.MOV.U32 R15, RZ, RZ, R3 ;  /* 0x000000ffff0f7224 */ /* 0x000fe200078e0003 */
[----:B------:R-:W-:Y:S06]  /*2ff0*/  BRA `(.L_x_56) ;  /* 0x0000000000247947 */ /* 0x000fec0003800000 */
.L_x_55:
[----:B------:R-:W-:Y:S01]  /*3000*/  IMAD.MOV.U32 R5, RZ, RZ, R4 ;  /* 0x000000ffff057224 */ /* 0x000fe200078e0004 */
[----:B------:R-:W-:Y:S01]  /*3010*/  MOV R2, 0x3040 ;  /* 0x0000304000027802 */ /* 0x000fe20000000f00 */
[----:B------:R-:W-:-:S07]  /*3020*/  IMAD.MOV.U32 R6, RZ, RZ, R15 ;  /* 0x000000ffff067224 */ /* 0x000fce00078e000f */
[----:B-12---:R-:W-:Y:S05]  /*3030*/  CALL.REL.NOINC `($__internal_0_$__cuda_sm20_div_u64) ;  /* 0x0000002c005c7944 */ /* 0x006fea0003c00000 */
[----:B------:R-:W0:Y:S01]  /*3040*/  LDCU UR4, c[0x0][0x398] ;  /* 0x00007300ff0477ac */ /* 0x000e220008000800 */
[----:B------:R-:W-:Y:S01]  /*3050*/  IADD3 R6, PT, PT, -R3, RZ, RZ ;  /* 0x000000ff03067210 */ /* 0x000fe20007ffe1ff */
[----:B0-----:R-:W-:-:S04]  /*3060*/  IMAD.U32 R5, RZ, RZ, UR4 ;  /* 0x00000004ff057e24 */ /* 0x001fc8000f8e00ff */
[----:B------:R-:W-:Y:S02]  /*3070*/  IMAD R6, R6, R5, R15 ;  /* 0x0000000506067224 */ /* 0x000fe400078e020f */
[----:B------:R-:W-:-:S07]  /*3080*/  IMAD.MOV.U32 R15, RZ, RZ, R3 ;  /* 0x000000ffff0f7224 */ /* 0x000fce00078e0003 */
.L_x_56:
[----:B------:R-:W-:Y:S05]  /*3090*/  BSYNC.RECONVERGENT B0 ;  /* 0x0000000000007941 */ /* 0x000fea0003800200 */
.L_x_54:
[----:B------:R-:W0:Y:S02]  /*30a0*/  LDCU.64 UR4, c[0x0][0x390] ;  /* 0x00007200ff0477ac */ /* 0x000e240008000a00 */
[C---:B0-----:R-:W-:Y:S01]  /*30b0*/  IADD3 R2, P0, PT, R6.reuse, UR4, RZ ;  /* 0x0000000406027c10 */ /* 0x041fe2000ff1e0ff */
[----:B------:R-:W0:Y:S03]  /*30c0*/  LDCU UR4, c[0x0][0x3b0] ;  /* 0x00007600ff0477ac */ /* 0x000e260008000800 */
[----:B------:R-:W-:-:S05]  /*30d0*/  LEA.HI.X.SX32 R3, R6, UR5, 0x1, P0 ;  /* 0x0000000506037c11 */ /* 0x000fca00080f0eff */
[----:B------:R-:W2:Y:S01]  /*30e0*/  LDG.E.U8 R2, desc[UR10][R2.64] ;  /* 0x0000000a02027981 */ /* 0x000ea2000c1e1100 */
[----:B0-----:R-:W-:-:S05]  /*30f0*/  IADD3 R7, PT, PT, R1, UR4, R0 ;  /* 0x0000000401077c10 */ /* 0x001fca000fffe000 */
[----:B--2---:R3:W-:Y:S02]  /*3100*/  STL.U8 [R7+-0x1], R2 ;  /* 0xffffff0207007387 */ /* 0x0047e40000100000 */
.L_x_7:
[----:B------:R-:W-:Y:S02]  /*3110*/  ISETP.NE.AND P1, PT, R5, RZ, PT ;  /* 0x000000ff0500720c */ /* 0x000fe40003f25270 */
[----:B------:R-:W-:-:S04]  /*3120*/  ISETP.NE.U32.AND P0, PT, R15, RZ, PT ;  /* 0x000000ff0f00720c */ /* 0x000fc80003f05070 */
[----:B------:R-:W-:-:S13]  /*3130*/  ISETP.NE.OR.EX P0, PT, R4, RZ, !P1, P0 ;  /* 0x000000ff0400720c */ /* 0x000fda0004f05700 */
[----:B0-----:R-:W-:Y:S05]  /*3140*/  @P0 EXIT ;  /* 0x000000000000094d */ /* 0x001fea0003800000 */
[----:B------:R-:W-:Y:S05]  /*3150*/  BRA `(.L_x_57) ;  /* 0x00000000000c7947 */ /* 0x000fea0003800000 */
.L_x_6:
[----:B------:R-:W-:-:S04]  /*3160*/  ISETP.NE.U32.AND P0, PT, R15, RZ, PT ;  /* 0x000000ff0f00720c */ /* 0x000fc80003f05070 */
[----:B------:R-:W-:-:S13]  /*3170*/  ISETP.NE.AND.EX P0, PT, R4, RZ, PT, P0 ;  /* 0x000000ff0400720c */ /* 0x000fda0003f05300 */
[----:B------:R-:W-:Y:S05]  /*3180*/  @P0 EXIT ;  /* 0x000000000000094d */ /* 0x000fea0003800000 */
.L_x_57:
[----:B------:R-:W5:Y:S02]  /*3190*/  LDCU UR5, c[0x0][0x3c0] ;  /* 0x00007800ff0577ac */ /* 0x000f640008000800 */
[----:B-----5:R-:W-:-:S09]  /*31a0*/  UISETP.GE.AND UP0, UPT, UR5, 0x1, UPT ;  /* 0x000000010500788c */ /* 0x020fd2000bf06270 */
[----:B------:R-:W-:Y:S05]  /*31b0*/  BRA.U !UP0, `(.L_x_58) ;  /* 0x0000000508a47547 */ /* 0x000fea000b800000 */
[----:B------:R-:W5:Y:S01]  /*31c0*/  LDCU UR4, c[0x0][0x3b0] ;  /* 0x00007600ff0477ac */ /* 0x000f620008000800 */
[----:B------:R-:W-:Y:S01]  /*31d0*/  IMAD.MOV.U32 R0, RZ, RZ, RZ ;  /* 0x000000ffff007224 */ /* 0x000fe200078e00ff */
[----:B------:R-:W-:Y:S02]  /*31e0*/  UISETP.GE.U32.AND UP0, UPT, UR5, 0x10, UPT ;  /* 0x000000100500788c */ /* 0x000fe4000bf06070 */
[----:B------:R-:W-:-:S04]  /*31f0*/  ULOP3.LUT UR7, UR5, 0xf, URZ, 0xc0, !UPT ;  /* 0x0000000f05077892 */ /* 0x000fc8000f8ec0ff */
[----:B------:R-:W-:Y:S02]  /*3200*/  UISETP.NE.AND UP1, UPT, UR7, URZ, UPT ;  /* 0x000000ff0700728c */ /* 0x000fe4000bf25270 */
[----:B-----5:R-:W-:Y:S01]  /*3210*/  UIADD3 UR6, UPT, UPT, UR6, UR4, URZ ;  /* 0x0000000406067290 */ /* 0x020fe2000fffe0ff */
[----:B------:R-:W-:Y:S11]  /*3220*/  BRA.U !UP0, `(.L_x_59) ;  /* 0x0000000108a87547 */ /* 0x000ff6000b800000 */
[----:B------:R-:W-:Y:S01]  /*3230*/  ULOP3.LUT UR4, UR5, 0x7ffffff0, URZ, 0xc0, !UPT ;  /* 0x7ffffff005047892 */ /* 0x000fe2000f8ec0ff */
[----:B---34-:R-:W-:Y:S01]  /*3240*/  MOV R2, RZ ;  /* 0x000000ff00027202 */ /* 0x018fe20000000f00 */
[----:B------:R-:W3:Y:S04]  /*3250*/  LDCU.64 UR8, c[0x0][0x3b8] ;  /* 0x00007700ff0877ac */ /* 0x000ee80008000a00 */
[----:B------:R-:W-:-:S07]  /*3260*/  IMAD.U32 R0, RZ, RZ, UR4 ;  /* 0x00000004ff007e24 */ /* 0x000fce000f8e00ff */
.L_x_60:
[----:B---3--:R-:W-:-:S05]  /*3270*/  IADD3 R4, P0, PT, R2, UR8, RZ ;  /* 0x0000000802047c10 */ /* 0x008fca000ff1e0ff */
[----:B012---:R-:W-:-:S05]  /*3280*/  IMAD.X R5, RZ, RZ, UR9, P0 ;  /* 0x00000009ff057e24 */ /* 0x007fca00080e06ff */
[----:B------:R-:W2:Y:S04]  /*3290*/  LDG.E.U8 R3, desc[UR10][R4.64] ;  /* 0x0000000a04037981 */ /* 0x000ea8000c1e1100 */
        /* <DEDUP_REMOVED lines=15> */
[----:B------:R-:W-:Y:S01]  /*3390*/  IADD3 R21, PT, PT, R1, UR6, R2 ;  /* 0x0000000601157c10 */ /* 0x000fe2000fffe002 */
        /* <DEDUP_REMOVED lines=19> */
.L_x_59:
[----:B------:R-:W-:Y:S05]  /*34d0*/  BRA.U !UP1, `(.L_x_58) ;  /* 0x0000000109dc7547 */ /* 0x000fea000b800000 */
[----:B------:R-:W-:Y:S02]  /*34e0*/  UISETP.GE.U32.AND UP0, UPT, UR7, 0x8, UPT ;  /* 0x000000080700788c */ /* 0x000fe4000bf06070 */
[----:B------:R-:W-:-:S04]  /*34f0*/  ULOP3.LUT UR4, UR5, 0x7, URZ, 0xc0, !UPT ;  /* 0x0000000705047892 */ /* 0x000fc8000f8ec0ff */
[----:B------:R-:W-:-:S03]  /*3500*/  UISETP.NE.AND UP1, UPT, UR4, URZ, UPT ;  /* 0x000000ff0400728c */ /* 0x000fc6000bf25270 */
[----:B------:R-:W-:Y:S08]  /*3510*/  BRA.U !UP0, `(.L_x_61) ;  /* 0x0000000108547547 */ /* 0x000ff0000b800000 */
[----:B------:R-:W3:Y:S02]  /*3520*/  LDCU.64 UR8, c[0x0][0x3b8] ;  /* 0x00007700ff0877ac */ /* 0x000ee40008000a00 */
[----:B---34-:R-:W-:-:S04]  /*3530*/  IADD3 R2, P0, PT, R0, UR8, RZ ;  /* 0x0000000800027c10 */ /* 0x018fc8000ff1e0ff */
[----:B012---:R-:W-:-:S05]  /*3540*/  IADD3.X R3, PT, PT, RZ, UR9, RZ, P0, !PT ;  /* 0x00000009ff037c10 */ /* 0x007fca00087fe4ff */
        /* <DEDUP_REMOVED lines=8> */
[----:B------:R-:W-:Y:S01]  /*35d0*/  IADD3 R12, PT, PT, R1, UR6, R0 ;  /* 0x00000006010c7c10 */ /* 0x000fe2000fffe000 */
[----:B------:R-:W-:-:S04]  /*35e0*/  VIADD R0, R0, 0x8 ;  /* 0x0000000800007836 */ /* 0x000fc80000000000 */
        /* <DEDUP_REMOVED lines=8> */
.L_x_61:
[----:B------:R-:W-:Y:S05]  /*3670*/  BRA.U !UP1, `(.L_x_58) ;  /* 0x0000000109747547 */ /* 0x000fea000b800000 */
[----:B------:R-:W-:Y:S02]  /*3680*/  UISETP.GE.U32.AND UP0, UPT, UR4, 0x4, UPT ;  /* 0x000000040400788c */ /* 0x000fe4000bf06070 */
[----:B------:R-:W-:-:S04]  /*3690*/  ULOP3.LUT UR5, UR5, 0x3, URZ, 0xc0, !UPT ;  /* 0x0000000305057892 */ /* 0x000fc8000f8ec0ff */
[----:B------:R-:W-:-:S03]  /*36a0*/  UISETP.NE.AND UP1, UPT, UR5, URZ, UPT ;  /* 0x000000ff0500728c */ /* 0x000fc6000bf25270 */
[----:B------:R-:W-:Y:S08]  /*36b0*/  BRA.U !UP0, `(.L_x_62) ;  /* 0x0000000108347547 */ /* 0x000ff0000b800000 */
[----:B------:R-:W3:Y:S02]  /*36c0*/  LDCU.64 UR8, c[0x0][0x3b8] ;  /* 0x00007700ff0877ac */ /* 0x000ee40008000a00 */
[----:B---34-:R-:W-:-:S05]  /*36d0*/  IADD3 R2, P0, PT, R0, UR8, RZ ;  /* 0x0000000800027c10 */ /* 0x018fca000ff1e0ff */
[----:B012---:R-:W-:-:S05]  /*36e0*/  IMAD.X R3, RZ, RZ, UR9, P0 ;  /* 0x00000009ff037e24 */ /* 0x007fca00080e06ff */
[----:B------:R-:W2:Y:S04]  /*36f0*/  LDG.E.U8 R4, desc[UR10][R2.64] ;  /* 0x0000000a02047981 */ /* 0x000ea8000c1e1100 */
[----:B------:R-:W3:Y:S04]  /*3700*/  LDG.E.U8 R6, desc[UR10][R2.64+0x1] ;  /* 0x0000010a02067981 */ /* 0x000ee8000c1e1100 */
[----:B------:R-:W4:Y:S04]  /*3710*/  LDG.E.U8 R8, desc[UR10][R2.64+0x2] ;  /* 0x0000020a02087981 */ /* 0x000f28000c1e1100 */
[----:B------:R-:W5:Y:S01]  /*3720*/  LDG.E.U8 R10, desc[UR10][R2.64+0x3] ;  /* 0x0000030a020a7981 */ /* 0x000f62000c1e1100 */
[----:B------:R-:W-:Y:S01]  /*3730*/  IADD3 R5, PT, PT, R1, UR6, R0 ;  /* 0x0000000601057c10 */ /* 0x000fe2000fffe000 */
[----:B------:R-:W-:-:S04]  /*3740*/  VIADD R0, R0, 0x4 ;  /* 0x0000000400007836 */ /* 0x000fc80000000000 */
[----:B--2---:R0:W-:Y:S04]  /*3750*/  STL.U8 [R5], R4 ;  /* 0x0000000405007387 */ /* 0x0041e80000100000 */
[----:B---3--:R0:W-:Y:S04]  /*3760*/  STL.U8 [R5+0x1], R6 ;  /* 0x0000010605007387 */ /* 0x0081e80000100000 */
[----:B----4-:R0:W-:Y:S04]  /*3770*/  STL.U8 [R5+0x2], R8 ;  /* 0x0000020805007387 */ /* 0x0101e80000100000 */
[----:B-----5:R0:W-:Y:S02]  /*3780*/  STL.U8 [R5+0x3], R10 ;  /* 0x0000030a05007387 */ /* 0x0201e40000100000 */
.L_x_62:
[----:B------:R-:W-:Y:S05]  /*3790*/  BRA.U !UP1, `(.L_x_58) ;  /* 0x00000001092c7547 */ /* 0x000fea000b800000 */
[----:B------:R-:W0:Y:S01]  /*37a0*/  LDCU.64 UR8, c[0x0][0x3b8] ;  /* 0x00007700ff0877ac */ /* 0x000e220008000a00 */
[----:B------:R-:W-:-:S05]  /*37b0*/  UMOV UR4, URZ ;  /* 0x000000ff00047c82 */ /* 0x000fca0008000000 */
.L_x_63:
[----:B0--34-:R-:W-:-:S04]  /*37c0*/  IADD3 R2, P0, PT, R0, UR8, RZ ;  /* 0x0000000800027c10 */ /* 0x019fc8000ff1e0ff */
[----:B-12---:R-:W-:-:S05]  /*37d0*/  IADD3.X R3, PT, PT, RZ, UR9, RZ, P0, !PT ;  /* 0x00000009ff037c10 */ /* 0x006fca00087fe4ff */
[----:B------:R-:W2:Y:S01]  /*37e0*/  LDG.E.U8 R2, desc[UR10][R2.64] ;  /* 0x0000000a02027981 */ /* 0x000ea2000c1e1100 */
[----:B------:R-:W-:Y:S01]  /*37f0*/  IADD3 R5, PT, PT, R1, UR6, R0 ;  /* 0x0000000601057c10 */ /* 0x000fe2000fffe000 */
[----:B------:R-:W-:Y:S01]  /*3800*/  UIADD3 UR4, UPT, UPT, UR4, 0x1, URZ ;  /* 0x0000000104047890 */ /* 0x000fe2000fffe0ff */
[----:B------:R-:W-:-:S03]  /*3810*/  VIADD R0, R0, 0x1 ;  /* 0x0000000100007836 */ /* 0x000fc60000000000 */
[----:B------:R-:W-:Y:S01]  /*3820*/  UISETP.NE.AND UP0, UPT, UR4, UR5, UPT ;  /* 0x000000050400728c */ /* 0x000fe2000bf05270 */
[----:B--2---:R0:W-:Y:S08]  /*3830*/  STL.U8 [R5], R2 ;  /* 0x0000000205007387 */ /* 0x0041f00000100000 */
[----:B------:R-:W-:Y:S05]  /*3840*/  BRA.U UP0, `(.L_x_63) ;  /* 0xfffffffd00dc7547 */ /* 0x000fea000b83ffff */
.L_x_58:
[----:B------:R-:W0:Y:S01]  /*3850*/  LDC R0, c[0x0][0x39c] ;  /* 0x0000e700ff007b82 */ /* 0x000e220000000800 */
[----:B------:R-:W5:Y:S01]  /*3860*/  LDCU UR4, c[0x0][0x3d0] ;  /* 0x00007a00ff0477ac */ /* 0x000f620008000800 */
[----:B------:R-:W1:Y:S01]  /*3870*/  LDCU.64 UR6, c[0x0][0x3c8] ;  /* 0x00007900ff0677ac */ /* 0x000e620008000a00 */
[----:B-----5:R-:W-:Y:S02]  /*3880*/  UISETP.GE.AND UP0, UPT, UR4, 0x1, UPT ;  /* 0x000000010400788c */ /* 0x020fe4000bf06270 */
[----:B-1----:R-:W-:Y:S01]  /*3890*/  UISETP.EQ.U32.AND UP1, UPT, UR6, URZ, UPT ;  /* 0x000000ff0600728c */ /* 0x002fe2000bf22070 */
[--C-:B0--34-:R-:W-:Y:S01]  /*38a0*/  IMAD.IADD R2, R1, 0x1, R0.reuse ;  /* 0x0000000101027824 */ /* 0x119fe200078e0200 */
[----:B------:R-:W-:Y:S02]  /*38b0*/  SHF.R.S32.HI R4, RZ, 0x1f, R0 ;  /* 0x0000001fff047819 */ /* 0x000fe40000011400 */
[----:B------:R-:W-:Y:S02]  /*38c0*/  UISETP.EQ.OR.EX UP0, UPT, UR7, URZ, !UP0, UP1 ;  /* 0x000000ff0700728c */ /* 0x000fe4000c702710 */
[----:B------:R0:W-:Y:S07]  /*38d0*/  STL.U8 [R2], RZ ;  /* 0x000000ff02007387 */ /* 0x0001ee0000100000 */
[----:B------:R-:W-:Y:S05]  /*38e0*/  BRA.U UP0, `(.L_x_64) ;  /* 0x00000001007c7547 */ /* 0x000fea000b800000 */
[----:B------:R-:W-:-:S13]  /*38f0*/  ISETP.GE.AND P0, PT, R0, UR4, PT ;  /* 0x0000000400007c0c */ /* 0x000fda000bf06270 */
[----:B------:R-:W-:Y:S05]  /*3900*/  @!P0 EXIT ;  /* 0x000000000000894d */ /* 0x000fea0003800000 */
[----:B------:R-:W-:Y:S01]  /*3910*/  BSSY B0, `(.L_x_64) ;  /* 0x000001c000007945 */ /* 0x000fe20003800000 */
[----:B--2---:R-:W-:Y:S01]  /*3920*/  VIADDMNMX R3, R0, -UR4, RZ, !PT ;  /* 0x8000000400037c46 */ /* 0x004fe2000f8001ff */
[----:B------:R-:W-:Y:S01]  /*3930*/  IMAD.MOV.U32 R0, RZ, RZ, RZ ;  /* 0x000000ffff007224 */ /* 0x000fe200078e00ff */
[----:B------:R-:W1:Y:S01]  /*3940*/  LDCU UR8, c[0x0][0x3d0] ;  /* 0x00007a00ff0877ac */ /* 0x000e620008000800 */
[----:B------:R-:W2:Y:S05]  /*3950*/  LDCU.64 UR6, c[0x0][0x3c8] ;  /* 0x00007900ff0677ac */ /* 0x000eaa0008000a00 */
.L_x_69:
[----:B---3--:R-:W3:Y:S01]  /*3960*/  LDC R8, c[0x0][0x3d0] ;  /* 0x0000f400ff087b82 */ /* 0x008ee20000000800 */
[----:B0-----:R-:W-:Y:S01]  /*3970*/  HFMA2 R2, -RZ, RZ, 0, 0 ;  /* 0x00000000ff027431 */ /* 0x001fe200000001ff */
[----:B------:R-:W-:Y:S06]  /*3980*/  BSSY B1, `(.L_x_65) ;  /* 0x000000d000017945 */ /* 0x000fec0003800000 */
.L_x_67:
[----:B--2---:R-:W-:Y:S02]  /*3990*/  IADD3 R6, P0, PT, R2, UR6, RZ ;  /* 0x0000000602067c10 */ /* 0x004fe4000ff1e0ff */
[----:B------:R-:W-:-:S03]  /*39a0*/  IADD3 R5, PT, PT, R1, R2, R0 ;  /* 0x0000000201057210 */ /* 0x000fc60007ffe000 */
[----:B------:R-:W-:-:S03]  /*39b0*/  IMAD.X R7, RZ, RZ, UR7, P0 ;  /* 0x00000007ff077e24 */ /* 0x000fc600080e06ff */
[----:B------:R-:W2:Y:S04]  /*39c0*/  LDL.U8 R5, [R5] ;  /* 0x0000000005057983 */ /* 0x000ea80000100000 */
[----:B------:R-:W2:Y:S01]  /*39d0*/  LDG.E.U8.STRONG.SYS R6, desc[UR10][R6.64] ;  /* 0x0000000a06067981 */ /* 0x000ea2000c1f5100 */
[----:B------:R-:W-:Y:S05]  /*39e0*/  YIELD ;  /* 0x0000000000007946 */ /* 0x000fea0003800000 */
[----:B--2---:R-:W-:-:S13]  /*39f0*/  ISETP.NE.AND P0, PT, R5, R6, PT ;  /* 0x000000060500720c */ /* 0x004fda0003f05270 */
[----:B------:R-:W-:Y:S05]  /*3a00*/  @P0 BRA `(.L_x_66) ;  /* 0x0000000000100947 */ /* 0x000fea0003800000 */
[----:B------:R-:W-:-:S05]  /*3a10*/  VIADD R2, R2, 0x1 ;  /* 0x0000000102027836 */ /* 0x000fca0000000000 */
[----:B-1----:R-:W-:-:S13]  /*3a20*/  ISETP.NE.AND P0, PT, R2, UR8, PT ;  /* 0x0000000802007c0c */ /* 0x002fda000bf05270 */
[----:B------:R-:W-:Y:S05]  /*3a30*/  @P0 BRA `(.L_x_67) ;  /* 0xfffffffc00d40947 */ /* 0x000fea000383ffff */
[----:B---3--:R-:W-:-:S07]  /*3a40*/  IMAD.MOV.U32 R2, RZ, RZ, R8 ;  /* 0x000000ffff027224 */ /* 0x008fce00078e0008 */
.L_x_66:
[----:B-1----:R-:W-:Y:S05]  /*3a50*/  BSYNC B1 ;  /* 0x0000000000017941 */ /* 0x002fea0003800000 */
.L_x_65:
[----:B------:R-:W0:Y:S02]  /*3a60*/  LDCU UR4, c[0x0][0x3d0] ;  /* 0x00007a00ff0477ac */ /* 0x000e240008000800 */
[----:B0-----:R-:W-:-:S13]  /*3a70*/  ISETP.NE.AND P0, PT, R2, UR4, PT ;  /* 0x0000000402007c0c */ /* 0x001fda000bf05270 */
[----:B------:R-:W-:Y:S05]  /*3a80*/  @!P0 BRA `(.L_x_68) ;  /* 0x0000000000108947 */ /* 0x000fea0003800000 */
[----:B------:R-:W-:-:S13]  /*3a90*/  ISETP.NE.AND P0, PT, R0, R3, PT ;  /* 0x000000030000720c */ /* 0x000fda0003f05270 */
[----:B------:R-:W-:Y:S05]  /*3aa0*/  @!P0 EXIT ;  /* 0x000000000000894d */ /* 0x000fea0003800000 */
[----:B------:R-:W-:Y:S01]  /*3ab0*/  IADD3 R0, PT, PT, R0, 0x1, RZ ;  /* 0x0000000100007810 */ /* 0x000fe20007ffe0ff */
[----:B------:R-:W-:Y:S06]  /*3ac0*/  BRA `(.L_x_69) ;  /* 0xfffffffc00a47947 */ /* 0x000fec000383ffff */
.L_x_68:
[----:B------:R-:W-:Y:S05]  /*3ad0*/  BSYNC B0 ;  /* 0x0000000000007941 */ /* 0x000fea0003800000 */
.L_x_64:
[----:B--2---:R-:W1:Y:S01]  /*3ae0*/  LDC R7, c[0x0][0x39c] ;  /* 0x0000e700ff077b82 */ /* 0x004e620000000800 */
[----:B0-----:R-:W-:Y:S01]  /*3af0*/  IMAD.MOV.U32 R2, RZ, RZ, RZ ;  /* 0x000000ffff027224 */ /* 0x001fe200078e00ff */
[----:B-1----:R-:W-:-:S13]  /*3b00*/  ISETP.GE.AND P0, PT, R7, 0x1, PT ;  /* 0x000000010700780c */ /* 0x002fda0003f06270 */
[----:B------:R-:W-:Y:S05]  /*3b10*/  @!P0 BRA `(.L_x_70) ;  /* 0x0000000c00e48947 */ /* 0x000fea0003800000 */
[----:B------:R-:W-:Y:S01]  /*3b20*/  ISETP.GT.U32.AND P1, PT, R7, 0x3, PT ;  /* 0x000000030700780c */ /* 0x000fe20003f24070 */
[----:B------:R-:W-:-:S12]  /*3b30*/  BSSY.RECONVERGENT B0, `(.L_x_71) ;  /* 0x00000f6000007945 */ /* 0x000fd80003800200 */
[----:B------:R-:W-:Y:S05]  /*3b40*/  @P1 BRA `(.L_x_72) ;  /* 0x00000000005c1947 */ /* 0x000fea0003800000 */
[----:B------:R-:W2:Y:S01]  /*3b50*/  LDL.U8 R0, [R1] ;  /* 0x0000000001007983 */ /* 0x000ea20000100000 */
[----:B------:R-:W-:Y:S02]  /*3b60*/  ISETP.NE.AND P1, PT, R7, 0x1, PT ;  /* 0x000000010700780c */ /* 0x000fe40003f25270 */
[----:B--2---:R-:W-:-:S05]  /*3b70*/  LOP3.LUT R0, R0, 0xffff, RZ, 0x3c, !PT ;  /* 0x0000ffff00007812 */ /* 0x004fca00078e3cff */
[----:B------:R-:W-:-:S05]  /*3b80*/  IMAD.SHL.U32 R0, R0, 0x4, RZ ;  /* 0x0000000400007824 */ /* 0x000fca00078e00ff */
[----:B------:R-:W-:-:S06]  /*3b90*/  LOP3.LUT R0, R0, 0x3fc, RZ, 0xe2, !PT ;  /* 0x000003fc00007812 */ /* 0x000fcc00078ee2ff */
[----:B------:R-:W0:Y:S02]  /*3ba0*/  LDC R0, c[0x3][R0] ;  /* 0x00c0000000007b82 */ /* 0x000e240000000800 */
[----:B0-----:R-:W-:Y:S01]  /*3bb0*/  LOP3.LUT R2, R0, 0xffffff, RZ, 0x3c, !PT ;  /* 0x00ffffff00027812 */ /* 0x001fe200078e3cff */
[----:B------:R-:W-:Y:S06]  /*3bc0*/  @!P1 BRA `(.L_x_73) ;  /* 0x0000000c00b09947 */ /* 0x000fec0003800000 */
[----:B------:R-:W-:Y:S01]  /*3bd0*/  BSSY.RECONVERGENT B1, `(.L_x_74) ;  /* 0x000000d000017945 */ /* 0x000fe20003800200 */
[----:B------:R-:W-:-:S07]  /*3be0*/  IMAD.MOV.U32 R0, RZ, RZ, 0x1 ;  /* 0x00000001ff007424 */ /* 0x000fce00078e00ff */
.L_x_75:
[----:B------:R-:W-:-:S05]  /*3bf0*/  IADD3 R5, PT, PT, R1, R0, RZ ;  /* 0x0000000001057210 */ /* 0x000fca0007ffe0ff */
[----:B------:R-:W2:Y:S01]  /*3c00*/  LDL.U8 R3, [R5] ;  /* 0x0000000005037983 */ /* 0x000ea20000100000 */
[----:B------:R-:W-:-:S05]  /*3c10*/  VIADD R0, R0, 0x1 ;  /* 0x0000000100007836 */ /* 0x000fca0000000000 */
[----:B------:R-:W-:Y:S02]  /*3c20*/  ISETP.NE.AND P1, PT, R0, R7, PT ;  /* 0x000000070000720c */ /* 0x000fe40003f25270 */
[--C-:B--2---:R-:W-:Y:S02]  /*3c30*/  LOP3.LUT R3, R3, 0xffff, R2.reuse, 0x48, !PT ;  /* 0x0000ffff03037812 */ /* 0x104fe400078e4802 */
[----:B------:R-:W-:-:S03]  /*3c40*/  SHF.R.U32.HI R2, RZ, 0x8, R2 ;  /* 0x00000008ff027819 */ /* 0x000fc60000011602 */
[----:B------:R-:W-:-:S05]  /*3c50*/  IMAD.SHL.U32 R3, R3, 0x4, RZ ;  /* 0x0000000403037824 */ /* 0x000fca00078e00ff */
[----:B------:R-:W-:-:S06]  /*3c60*/  LOP3.LUT R3, R3, 0x3fc, RZ, 0xe2, !PT ;  /* 0x000003fc03037812 */ /* 0x000fcc00078ee2ff */
[----:B------:R-:W0:Y:S02]  /*3c70*/  LDC R3, c[0x3][R3] ;  /* 0x00c0000003037b82 */ /* 0x000e240000000800 */
[----:B0-----:R-:W-:Y:S01]  /*3c80*/  LOP3.LUT R2, R3, R2, RZ, 0x3c, !PT ;  /* 0x0000000203027212 */ /* 0x001fe200078e3cff */
[----:B------:R-:W-:Y:S06]  /*3c90*/  @P1 BRA `(.L_x_75) ;  /* 0xfffffffc00d41947 */ /* 0x000fec000383ffff */
[----:B------:R-:W-:Y:S05]  /*3ca0*/  BSYNC.RECONVERGENT B1 ;  /* 0x0000000000017941 */ /* 0x000fea0003800200 */
.L_x_74:
[----:B------:R-:W-:Y:S05]  /*3cb0*/  BRA `(.L_x_73) ;  /* 0x0000000c00747947 */ /* 0x000fea0003800000 */
.L_x_72:
[----:B------:R-:W2:Y:S04]  /*3cc0*/  LDL.U8 R5, [R1] ;  /* 0x0000000001057983 */ /* 0x000ea80000100000 */
[----:B------:R-:W2:Y:S04]  /*3cd0*/  LDL.U8 R0, [R1+0x1] ;  /* 0x0000010001007983 */ /* 0x000ea80000100000 */
[----:B------:R-:W4:Y:S04]  /*3ce0*/  LDL.U8 R2, [R1+0x2] ;  /* 0x0000020001027983 */ /* 0x000f280000100000 */
[----:B------:R-:W5:Y:S01]  /*3cf0*/  LDL.U8 R3, [R1+0x3] ;  /* 0x0000030001037983 */ /* 0x000f620000100000 */
[----:B------:R-:W-:Y:S01]  /*3d00*/  ISETP.NE.AND P1, PT, R7, 0x4, PT ;  /* 0x000000040700780c */ /* 0x000fe20003f25270 */
[----:B--2---:R-:W-:-:S05]  /*3d10*/  IMAD R5, R5, 0x100, R0 ;  /* 0x0000010005057824 */ /* 0x004fca00078e0200 */
[----:B----4-:R-:W-:-:S05]  /*3d20*/  LEA R2, R5, R2, 0x8 ;  /* 0x0000000205027211 */ /* 0x010fca00078e40ff */
[----:B-----5:R-:W-:-:S05]  /*3d30*/  IMAD.U32 R3, R2, 0x100, R3 ;  /* 0x0000010002037824 */ /* 0x020fca00078e0003 */
[----:B------:R-:W-:Y:S01]  /*3d40*/  LOP3.LUT R2, RZ, R3, RZ, 0x33, !PT ;  /* 0x00000003ff027212 */ /* 0x000fe200078e33ff */
[----:B------:R-:W-:Y:S06]  /*3d50*/  @!P1 BRA `(.L_x_73) ;  /* 0x0000000c004c9947 */ /* 0x000fec0003800000 */
[C---:B------:R-:W-:Y:S02]  /*3d60*/  VIADD R0, R7.reuse, 0xfffffffb ;  /* 0xfffffffb07007836 */ /* 0x040fe40000000000 */
[----:B------:R-:W-:-:S03]  /*3d70*/  VIADD R3, R7, 0xfffffffc ;  /* 0xfffffffc07037836 */ /* 0x000fc60000000000 */
[----:B------:R-:W-:Y:S01]  /*3d80*/  ISETP.GE.U32.AND P1, PT, R0, 0xf, PT ;  /* 0x0000000f0000780c */ /* 0x000fe20003f26070 */
[----:B------:R-:W-:Y:S01]  /*3d90*/  HFMA2 R0, -RZ, RZ, 0, 2.384185791015625e-07 ;  /* 0x00000004ff007431 */ /* 0x000fe200000001ff */
[----:B------:R-:W-:-:S11]  /*3da0*/  LOP3.LUT R14, R3, 0xf, RZ, 0xc0, !PT ;  /* 0x0000000f030e7812 */ /* 0x000fd600078ec0ff */
[----:B------:R-:W-:Y:S05]  /*3db0*/  @!P1 BRA `(.L_x_76) ;  /* 0x0000000400a49947 */ /* 0x000fea0003800000 */
[----:B------:R-:W-:Y:S01]  /*3dc0*/  BSSY.RECONVERGENT B1, `(.L_x_76) ;  /* 0x0000068000017945 */ /* 0x000fe20003800200 */
[----:B------:R-:W-:Y:S01]  /*3dd0*/  LOP3.LUT R5, R3, 0xfffffff0, RZ, 0xc0, !PT ;  /* 0xfffffff003057812 */ /* 0x000fe200078ec0ff */
[----:B------:R-:W-:-:S07]  /*3de0*/  IMAD.MOV.U32 R0, RZ, RZ, 0x4 ;  /* 0x00000004ff007424 */ /* 0x000fce00078e00ff */
.L_x_77:
[----:B------:R-:W-:-:S05]  /*3df0*/  IMAD.IADD R6, R1, 0x1, R0 ;  /* 0x0000000101067824 */ /* 0x000fca00078e0200 */
[----:B------:R-:W2:Y:S04]  /*3e00*/  LDL.U8 R11, [R6] ;  /* 0x00000000060b7983 */ /* 0x000ea80000100000 */
[----:B------:R-:W4:Y:S04]  /*3e10*/  LDL.U8 R12, [R6+0x1] ;  /* 0x00000100060c7983 */ /* 0x000f280000100000 */
[----:B------:R-:W5:Y:S04]  /*3e20*/  LDL.U8 R17, [R6+0x2] ;  /* 0x0000020006117983 */ /* 0x000f680000100000 */
[----:B------:R-:W5:Y:S01]  /*3e30*/  LDL.U8 R9, [R6+0x3] ;  /* 0x0000030006097983 */ /* 0x000f620000100000 */
[----:B------:R-:W-:-:S03]  /*3e40*/  SHF.R.U32.HI R10, RZ, 0x18, R2 ;  /* 0x00000018ff0a7819 */ /* 0x000fc60000011602 */
[----:B---3--:R-:W3:Y:S02]  /*3e50*/  LDL.U8 R8, [R6+0x4] ;  /* 0x0000040006087983 */ /* 0x008ee40000100000 */
[----:B------:R-:W-:-:S04]  /*3e60*/  IMAD.SHL.U32 R13, R10, 0x4, RZ ;  /* 0x000000040a0d7824 */ /* 0x000fc800078e00ff */
[----:B------:R-:W0:Y:S01]  /*3e70*/  LDC R10, c[0x3][R13] ;  /* 0x00c000000d0a7b82 */ /* 0x000e220000000800 */
[----:B--2---:R-:W-:Y:S02]  /*3e80*/  LEA R11, R2, R11, 0x8 ;  /* 0x0000000b020b7211 */ /* 0x004fe400078e40ff */
[----:B------:R-:W2:Y:S02]  /*3e90*/  LDL.U8 R2, [R6+0x5] ;  /* 0x0000050006027983 */ /* 0x000ea40000100000 */
[----:B0-----:R-:W-:-:S04]  /*3ea0*/  LOP3.LUT R11, R11, R10, RZ, 0x3c, !PT ;  /* 0x0000000a0b0b7212 */ /* 0x001fc800078e3cff */
[----:B------:R-:W-:-:S05]  /*3eb0*/  SHF.R.U32.HI R10, RZ, 0x18, R11 ;  /* 0x00000018ff0a7819 */ /* 0x000fca000001160b */
[----:B------:R-:W-:Y:S02]  /*3ec0*/  IMAD.SHL.U32 R15, R10, 0x4, RZ ;  /* 0x000000040a0f7824 */ /* 0x000fe400078e00ff */
[----:B----4-:R-:W-:Y:S01]  /*3ed0*/  IMAD R12, R11, 0x100, R12 ;  /* 0x000001000b0c7824 */ /* 0x010fe200078e020c */
[----:B------:R-:W4:Y:S03]  /*3ee0*/  LDL.U8 R10, [R6+0x6] ;  /* 0x00000600060a7983 */ /* 0x000f260000100000 */
[----:B------:R-:W0:Y:S02]  /*3ef0*/  LDC R15, c[0x3][R15] ;  /* 0x00c000000f0f7b82 */ /* 0x000e240000000800 */
[----:B0-----:R-:W-:-:S04]  /*3f00*/  LOP3.LUT R12, R12, R15, RZ, 0x3c, !PT ;  /* 0x0000000f0c0c7212 */ /* 0x001fc800078e3cff */
[----:B------:R-:W-:-:S05]  /*3f10*/  SHF.R.U32.HI R11, RZ, 0x18, R12 ;  /* 0x00000018ff0b7819 */ /* 0x000fca000001160c */
[----:B------:R-:W-:Y:S01]  /*3f20*/  IMAD.SHL.U32 R16, R11, 0x4, RZ ;  /* 0x000000040b107824 */ /* 0x000fe200078e00ff */
[----:B-----5:R-:W-:Y:S01]  /*3f30*/  LEA R17, R12, R17, 0x8 ;  /* 0x000000110c117211 */ /* 0x020fe200078e40ff */
[----:B------:R-:W5:Y:S04]  /*3f40*/  LDL.U8 R11, [R6+0x7] ;  /* 0x00000700060b7983 */ /* 0x000f680000100000 */
[----:B------:R-:W0:Y:S02]  /*3f50*/  LDC R16, c[0x3][R16] ;  /* 0x00c0000010107b82 */ /* 0x000e240000000800 */
[----:B0-----:R-:W-:-:S04]  /*3f60*/  LOP3.LUT R18, R17, R16, RZ, 0x3c, !PT ;  /* 0x0000001011127212 */ /* 0x001fc800078e3cff */
[----:B------:R-:W-:-:S05]  /*3f70*/  SHF.R.U32.HI R12, RZ, 0x18, R18 ;  /* 0x00000018ff0c7819 */ /* 0x000fca0000011612 */
[----:B------:R-:W-:Y:S02]  /*3f80*/  IMAD.SHL.U32 R17, R12, 0x4, RZ ;  /* 0x000000040c117824 */ /* 0x000fe400078e00ff */
[----:B------:R-:W-:Y:S01]  /*3f90*/  IMAD R9, R18, 0x100, R9 ;  /* 0x0000010012097824 */ /* 0x000fe200078e0209 */
[----:B------:R-:W5:Y:S01]  /*3fa0*/  LDL.U8 R12, [R6+0x8] ;  /* 0x00000800060c7983 */ /* 0x000f620000100000 */
[----:B------:R-:W0:Y:S03]  /*3fb0*/  LDC R20, c[0x3][R17] ;  /* 0x00c0000011147b82 */ /* 0x000e260000000800 */
[----:B0-----:R-:W-:-:S04]  /*3fc0*/  LOP3.LUT R13, R9, R20, RZ, 0x3c, !PT ;  /* 0x00000014090d7212 */ /* 0x001fc800078e3cff */
[----:B------:R-:W-:-:S05]  /*3fd0*/  SHF.R.U32.HI R9, RZ, 0x18, R13 ;  /* 0x00000018ff097819 */ /* 0x000fca000001160d */
[----:B------:R-:W-:Y:S01]  /*3fe0*/  IMAD.SHL.U32 R18, R9, 0x4, RZ ;  /* 0x0000000409127824 */ /* 0x000fe200078e00ff */
[----:B---3--:R-:W-:Y:S01]  /*3ff0*/  LEA R8, R13, R8, 0x8 ;  /* 0x000000080d087211 */ /* 0x008fe200078e40ff */
[----:B------:R-:W3:Y:S02]  /*4000*/  LDL.U8 R9, [R6+0x9] ;  /* 0x0000090006097983 */ /* 0x000ee40000100000 */
[----:B------:R-:W0:Y:S02]  /*4010*/  LDC R19, c[0x3][R18] ;  /* 0x00c0000012137b82 */ /* 0x000e240000000800 */
[----:B0-----:R-:W-:-:S04]  /*4020*/  LOP3.LUT R19, R8, R19, RZ, 0x3c, !PT ;  /* 0x0000001308137212 */ /* 0x001fc800078e3cff */
[----:B------:R-:W-:-:S05]  /*4030*/  SHF.R.U32.HI R8, RZ, 0x18, R19 ;  /* 0x00000018ff087819 */ /* 0x000fca0000011613 */
[----:B------:R-:W-:Y:S02]  /*4040*/  IMAD.SHL.U32 R13, R8, 0x4, RZ ;  /* 0x00000004080d7824 */ /* 0x000fe400078e00ff */
[----:B------:R-:W3:Y:S04]  /*4050*/  LDL.U8 R8, [R6+0xa] ;  /* 0x00000a0006087983 */ /* 0x000ee80000100000 */
[----:B------:R-:W0:Y:S01]  /*4060*/  LDC R13, c[0x3][R13] ;  /* 0x00c000000d0d7b82 */ /* 0x000e220000000800 */
[----:B--2---:R-:W-:-:S05]  /*4070*/  IMAD R2, R19, 0x100, R2 ;  /* 0x0000010013027824 */ /* 0x004fca00078e0202 */
[----:B0-----:R-:W-:-:S04]  /*4080*/  LOP3.LUT R15, R2, R13, RZ, 0x3c, !PT ;  /* 0x0000000d020f7212 */ /* 0x001fc800078e3cff */
[----:B------:R-:W-:-:S05]  /*4090*/  SHF.R.U32.HI R2, RZ, 0x18, R15 ;  /* 0x00000018ff027819 */ /* 0x000fca000001160f */
[----:B------:R-:W-:Y:S01]  /*40a0*/  IMAD.SHL.U32 R16, R2, 0x4, RZ ;  /* 0x0000000402107824 */ /* 0x000fe200078e00ff */
[----:B----4-:R-:W-:Y:S01]  /*40b0*/  LEA R10, R15, R10, 0x8 ;  /* 0x0000000a0f0a7211 */ /* 0x010fe200078e40ff */
[----:B------:R-:W2:Y:S02]  /*40c0*/  LDL.U8 R2, [R6+0xb] ;  /* 0x00000b0006027983 */ /* 0x000ea40000100000 */
[----:B------:R-:W0:Y:S02]  /*40d0*/  LDC R19, c[0x3][R16] ;  /* 0x00c0000010137b82 */ /* 0x000e240000000800 */
[----:B0-----:R-:W-:-:S04]  /*40e0*/  LOP3.LUT R10, R10, R19, RZ, 0x3c, !PT ;  /* 0x000000130a0a7212 */ /* 0x001fc800078e3cff */
[----:B------:R-:W-:-:S05]  /*40f0*/  SHF.R.U32.HI R15, RZ, 0x18, R10 ;  /* 0x00000018ff0f7819 */ /* 0x000fca000001160a */
[----:B------:R-:W-:-:S04]  /*4100*/  IMAD.SHL.U32 R15, R15, 0x4, RZ ;  /* 0x000000040f0f7824 */ /* 0x000fc800078e00ff */
[----:B------:R-:W0:Y:S01]  /*4110*/  LDC R20, c[0x3][R15] ;  /* 0x00c000000f147b82 */ /* 0x000e220000000800 */
[----:B-----5:R-:W-:Y:S02]  /*4120*/  IMAD R11, R10, 0x100, R11 ;  /* 0x000001000a0b7824 */ /* 0x020fe400078e020b */
[----:B------:R-:W4:Y:S03]  /*4130*/  LDL.U8 R10, [R6+0xc] ;  /* 0x00000c00060a7983 */ /* 0x000f260000100000 */
[----:B0-----:R-:W-:-:S04]  /*4140*/  LOP3.LUT R11, R11, R20, RZ, 0x3c, !PT ;  /* 0x000000140b0b7212 */ /* 0x001fc800078e3cff */
[----:B------:R-:W-:-:S05]  /*4150*/  SHF.R.U32.HI R17, RZ, 0x18, R11 ;  /* 0x00000018ff117819 */ /* 0x000fca000001160b */
[----:B------:R-:W-:-:S06]  /*4160*/  IMAD.SHL.U32 R17, R17, 0x4, RZ ;  /* 0x0000000411117824 */ /* 0x000fcc00078e00ff */
[----:B------:R-:W0:Y:S01]  /*4170*/  LDC R17, c[0x3][R17] ;  /* 0x00c0000011117b82 */ /* 0x000e220000000800 */
[----:B------:R-:W-:Y:S02]  /*4180*/  LEA R12, R11, R12, 0x8 ;  /* 0x0000000c0b0c7211 */ /* 0x000fe400078e40ff */
[----:B------:R-:W5:Y:S02]  /*4190*/  LDL.U8 R11, [R6+0xd] ;  /* 0x00000d00060b7983 */ /* 0x000f640000100000 */
[----:B0-----:R-:W-:-:S04]  /*41a0*/  LOP3.LUT R12, R12, R17, RZ, 0x3c, !PT ;  /* 0x000000110c0c7212 */ /* 0x001fc800078e3cff */
[----:B------:R-:W-:-:S05]  /*41b0*/  SHF.R.U32.HI R13, RZ, 0x18, R12 ;  /* 0x00000018ff0d7819 */ /* 0x000fca000001160c */
[----:B------:R-:W-:-:S06]  /*41c0*/  IMAD.SHL.U32 R13, R13, 0x4, RZ ;  /* 0x000000040d0d7824 */ /* 0x000fcc00078e00ff */
[----:B------:R-:W0:Y:S01]  /*41d0*/  LDC R13, c[0x3][R13] ;  /* 0x00c000000d0d7b82 */ /* 0x000e220000000800 */
[----:B---3--:R-:W-:Y:S02]  /*41e0*/  IMAD R12, R12, 0x100, R9 ;  /* 0x000001000c0c7824 */ /* 0x008fe400078e0209 */
[----:B------:R-:W3:Y:S03]  /*41f0*/  LDL.U8 R9, [R6+0xe] ;  /* 0x00000e0006097983 */ /* 0x000ee60000100000 */
[----:B0-----:R-:W-:-:S04]  /*4200*/  LOP3.LUT R19, R12, R13, RZ, 0x3c, !PT ;  /* 0x0000000d0c137212 */ /* 0x001fc800078e3cff */
[----:B------:R-:W-:-:S05]  /*4210*/  SHF.R.U32.HI R12, RZ, 0x18, R19 ;  /* 0x00000018ff0c7819 */ /* 0x000fca0000011613 */
[----:B------:R-:W-:-:S06]  /*4220*/  IMAD.SHL.U32 R12, R12, 0x4, RZ ;  /* 0x000000040c0c7824 */ /* 0x000fcc00078e00ff */
[----:B------:R-:W0:Y:S01]  /*4230*/  LDC R12, c[0x3][R12] ;  /* 0x00c000000c0c7b82 */ /* 0x000e220000000800 */
[----:B------:R-:W-:Y:S02]  /*4240*/  LEA R19, R19, R8, 0x8 ;  /* 0x0000000813137211 */ /* 0x000fe400078e40ff */
[----:B------:R1:W3:Y:S02]  /*4250*/  LDL.U8 R8, [R6+0xf] ;  /* 0x00000f0006087983 */ /* 0x0002e40000100000 */
[----:B0-----:R-:W-:-:S04]  /*4260*/  LOP3.LUT R19, R19, R12, RZ, 0x3c, !PT ;  /* 0x0000000c13137212 */ /* 0x001fc800078e3cff */
[----:B------:R-:W-:-:S05]  /*4270*/  SHF.R.U32.HI R15, RZ, 0x18, R19 ;  /* 0x00000018ff0f7819 */ /* 0x000fca0000011613 */
[----:B------:R-:W-:-:S06]  /*4280*/  IMAD.SHL.U32 R15, R15, 0x4, RZ ;  /* 0x000000040f0f7824 */ /* 0x000fcc00078e00ff */
[----:B------:R-:W0:Y:S01]  /*4290*/  LDC R15, c[0x3][R15] ;  /* 0x00c000000f0f7b82 */ /* 0x000e220000000800 */
[----:B--2---:R-:W-:-:S05]  /*42a0*/  IMAD R2, R19, 0x100, R2 ;  /* 0x0000010013027824 */ /* 0x004fca00078e0202 */
[----:B0-----:R-:W-:-:S04]  /*42b0*/  LOP3.LUT R19, R2, R15, RZ, 0x3c, !PT ;  /* 0x0000000f02137212 */ /* 0x001fc800078e3cff */
[----:B------:R-:W-:-:S05]  /*42c0*/  SHF.R.U32.HI R2, RZ, 0x18, R19 ;  /* 0x00000018ff027819 */ /* 0x000fca0000011613 */
[----:B------:R-:W-:-:S04]  /*42d0*/  IMAD.SHL.U32 R2, R2, 0x4, RZ ;  /* 0x0000000402027824 */ /* 0x000fc800078e00ff */
[----:B------:R-:W0:Y:S01]  /*42e0*/  LDC R17, c[0x3][R2] ;  /* 0x00c0000002117b82 */ /* 0x000e220000000800 */
[----:B----4-:R-:W-:-:S04]  /*42f0*/  LEA R10, R19, R10, 0x8 ;  /* 0x0000000a130a7211 */ /* 0x010fc800078e40ff */
[----:B0-----:R-:W-:-:S04]  /*4300*/  LOP3.LUT R10, R10, R17, RZ, 0x3c, !PT ;  /* 0x000000110a0a7212 */ /* 0x001fc800078e3cff */
[----:B-1----:R-:W-:-:S05]  /*4310*/  SHF.R.U32.HI R6, RZ, 0x18, R10 ;  /* 0x00000018ff067819 */ /* 0x002fca000001160a */
[----:B------:R-:W-:-:S06]  /*4320*/  IMAD.SHL.U32 R6, R6, 0x4, RZ ;  /* 0x0000000406067824 */ /* 0x000fcc00078e00ff */
[----:B------:R-:W0:Y:S01]  /*4330*/  LDC R6, c[0x3][R6] ;  /* 0x00c0000006067b82 */ /* 0x000e220000000800 */
[----:B-----5:R-:W-:-:S05]  /*4340*/  IMAD R11, R10, 0x100, R11 ;  /* 0x000001000a0b7824 */ /* 0x020fca00078e020b */
[----:B0-----:R-:W-:-:S04]  /*4350*/  LOP3.LUT R10, R11, R6, RZ, 0x3c, !PT ;  /* 0x000000060b0a7212 */ /* 0x001fc800078e3cff */
[----:B------:R-:W-:-:S05]  /*4360*/  SHF.R.U32.HI R11, RZ, 0x18, R10 ;  /* 0x00000018ff0b7819 */ /* 0x000fca000001160a */
[----:B------:R-:W-:-:S04]  /*4370*/  IMAD.SHL.U32 R11, R11, 0x4, RZ ;  /* 0x000000040b0b7824 */ /* 0x000fc800078e00ff */
[----:B------:R-:W0:Y:S01]  /*4380*/  LDC R12, c[0x3][R11] ;  /* 0x00c000000b0c7b82 */ /* 0x000e220000000800 */
[----:B---3--:R-:W-:-:S04]  /*4390*/  LEA R9, R10, R9, 0x8 ;  /* 0x000000090a097211 */ /* 0x008fc800078e40ff */
[----:B0-----:R-:W-:-:S04]  /*43a0*/  LOP3.LUT R9, R9, R12, RZ, 0x3c, !PT ;  /* 0x0000000c09097212 */ /* 0x001fc800078e3cff */
[----:B------:R-:W-:-:S05]  /*43b0*/  SHF.R.U32.HI R10, RZ, 0x18, R9 ;  /* 0x00000018ff0a7819 */ /* 0x000fca0000011609 */
[----:B------:R-:W-:-:S04]  /*43c0*/  IMAD.SHL.U32 R10, R10, 0x4, RZ ;  /* 0x000000040a0a7824 */ /* 0x000fc800078e00ff */
[----:B------:R-:W0:Y:S01]  /*43d0*/  LDC R13, c[0x3][R10] ;  /* 0x00c000000a0d7b82 */ /* 0x000e220000000800 */
[----:B------:R-:W-:-:S05]  /*43e0*/  VIADD R12, R0, 0xc ;  /* 0x0000000c000c7836 */ /* 0x000fca0000000000 */
[----:B------:R-:W-:Y:S02]  /*43f0*/  ISETP.NE.AND P1, PT, R12, R5, PT ;  /* 0x000000050c00720c */ /* 0x000fe40003f25270 */
[----:B------:R-:W-:Y:S01]  /*4400*/  LEA R8, R9, R8, 0x8 ;  /* 0x0000000809087211 */ /* 0x000fe200078e40ff */
[----:B------:R-:W-:-:S03]  /*4410*/  VIADD R0, R0, 0x10 ;  /* 0x0000001000007836 */ /* 0x000fc60000000000 */
[----:B0-----:R-:W-:-:S07]  /*4420*/  LOP3.LUT R2, R8, R13, RZ, 0x3c, !PT ;  /* 0x0000000d08027212 */ /* 0x001fce00078e3cff */
[----:B------:R-:W-:Y:S05]  /*4430*/  @P1 BRA `(.L_x_77) ;  /* 0xfffffff8006c1947 */ /* 0x000fea000383ffff */
[----:B------:R-:W-:Y:S05]  /*4440*/  BSYNC.RECONVERGENT B1 ;  /* 0x0000000000017941 */ /* 0x000fea0003800200 */
.L_x_76:
[----:B------:R-:W-:-:S13]  /*4450*/  ISETP.NE.AND P1, PT, R14, RZ, PT ;  /* 0x000000ff0e00720c */ /* 0x000fda0003f25270 */
[----:B------:R-:W-:Y:S05]  /*4460*/  @!P1 BRA `(.L_x_73) ;  /* 0x0000000400889947 */ /* 0x000fea0003800000 */
[----:B------:R-:W-:Y:S02]  /*4470*/  ISETP.GE.U32.AND P1, PT, R14, 0x8, PT ;  /* 0x000000080e00780c */ /* 0x000fe40003f26070 */
[----:B------:R-:W-:-:S04]  /*4480*/  LOP3.LUT R3, R3, 0x7, RZ, 0xc0, !PT ;  /* 0x0000000703037812 */ /* 0x000fc800078ec0ff */
[----:B------:R-:W-:-:S07]  /*4490*/  ISETP.NE.AND P2, PT, R3, RZ, PT ;  /* 0x000000ff0300720c */ /* 0x000fce0003f45270 */
[----:B------:R-:W-:Y:S06]  /*44a0*/  @!P1 BRA `(.L_x_78) ;  /* 0x0000000000c89947 */ /* 0x000fec0003800000 */
[----:B------:R-:W-:-:S05]  /*44b0*/  IMAD.IADD R16, R1, 0x1, R0 ;  /* 0x0000000101107824 */ /* 0x000fca00078e0200 */
[----:B------:R-:W2:Y:S04]  /*44c0*/  LDL.U8 R9, [R16] ;  /* 0x0000000010097983 */ /* 0x000ea80000100000 */
[----:B------:R-:W4:Y:S04]  /*44d0*/  LDL.U8 R12, [R16+0x1] ;  /* 0x00000100100c7983 */ /* 0x000f280000100000 */
[----:B------:R-:W5:Y:S04]  /*44e0*/  LDL.U8 R13, [R16+0x2] ;  /* 0x00000200100d7983 */ /* 0x000f680000100000 */
[----:B------:R-:W5:Y:S01]  /*44f0*/  LDL.U8 R6, [R16+0x3] ;  /* 0x0000030010067983 */ /* 0x000f620000100000 */
[----:B---3--:R-:W-:-:S03]  /*4500*/  SHF.R.U32.HI R8, RZ, 0x18, R2 ;  /* 0x00000018ff087819 */ /* 0x008fc60000011602 */
[----:B------:R-:W3:Y:S02]  /*4510*/  LDL.U8 R5, [R16+0x4] ;  /* 0x0000040010057983 */ /* 0x000ee40000100000 */
[----:B------:R-:W-:-:S06]  /*4520*/  IMAD.SHL.U32 R10, R8, 0x4, RZ ;  /* 0x00000004080a7824 */ /* 0x000fcc00078e00ff */
[----:B------:R-:W0:Y:S01]  /*4530*/  LDC R10, c[0x3][R10] ;  /* 0x00c000000a0a7b82 */ /* 0x000e220000000800 */
[----:B--2---:R-:W-:Y:S02]  /*4540*/  IMAD R9, R2, 0x100, R9 ;  /* 0x0000010002097824 */ /* 0x004fe400078e0209 */
[----:B------:R-:W2:Y:S03]  /*4550*/  LDL.U8 R2, [R16+0x5] ;  /* 0x0000050010027983 */ /* 0x000ea60000100000 */
[----:B0-----:R-:W-:-:S04]  /*4560*/  LOP3.LUT R9, R9, R10, RZ, 0x3c, !PT ;  /* 0x0000000a09097212 */ /* 0x001fc800078e3cff */
[----:B------:R-:W-:Y:S01]  /*4570*/  SHF.R.U32.HI R8, RZ, 0x18, R9 ;  /* 0x00000018ff087819 */ /* 0x000fe20000011609 */
[----:B----4-:R-:W-:-:S03]  /*4580*/  IMAD R12, R9, 0x100, R12 ;  /* 0x00000100090c7824 */ /* 0x010fc600078e020c */
[----:B------:R-:W-:Y:S02]  /*4590*/  SHF.L.U32 R11, R8, 0x2, RZ ;  /* 0x00000002080b7819 */ /* 0x000fe400000006ff */
[----:B------:R-:W4:Y:S04]  /*45a0*/  LDL.U8 R8, [R16+0x6] ;  /* 0x0000060010087983 */ /* 0x000f280000100000 */
[----:B------:R-:W0:Y:S02]  /*45b0*/  LDC R11, c[0x3][R11] ;  /* 0x00c000000b0b7b82 */ /* 0x000e240000000800 */
[----:B0-----:R-:W-:-:S04]  /*45c0*/  LOP3.LUT R12, R12, R11, RZ, 0x3c, !PT ;  /* 0x0000000b0c0c7212 */ /* 0x001fc800078e3cff */
[----:B------:R-:W-:-:S05]  /*45d0*/  SHF.R.U32.HI R9, RZ, 0x18, R12 ;  /* 0x00000018ff097819 */ /* 0x000fca000001160c */
[----:B------:R-:W-:Y:S02]  /*45e0*/  IMAD.SHL.U32 R14, R9, 0x4, RZ ;  /* 0x00000004090e7824 */ /* 0x000fe400078e00ff */
[----:B-----5:R-:W-:Y:S01]  /*45f0*/  IMAD R13, R12, 0x100, R13 ;  /* 0x000001000c0d7824 */ /* 0x020fe200078e020d */
[----:B------:R-:W5:Y:S03]  /*4600*/  LDL.U8 R9, [R16+0x7] ;  /* 0x0000070010097983 */ /* 0x000f660000100000 */
[----:B------:R-:W0:Y:S02]  /*4610*/  LDC R14, c[0x3][R14] ;  /* 0x00c000000e0e7b82 */ /* 0x000e240000000800 */
[----:B0-----:R-:W-:-:S04]  /*4620*/  LOP3.LUT R13, R13, R14, RZ, 0x3c, !PT ;  /* 0x0000000e0d0d7212 */ /* 0x001fc800078e3cff */
[----:B------:R-:W-:-:S04]  /*4630*/  SHF.R.U32.HI R12, RZ, 0x18, R13 ;  /* 0x00000018ff0c7819 */ /* 0x000fc8000001160d */
[----:B------:R-:W-:-:S04]  /*4640*/  SHF.L.U32 R12, R12, 0x2, RZ ;  /* 0x000000020c0c7819 */ /* 0x000fc800000006ff */
[----:B------:R-:W0:Y:S01]  /*4650*/  LDC R15, c[0x3][R12] ;  /* 0x00c000000c0f7b82 */ /* 0x000e220000000800 */
[----:B------:R-:W-:-:S05]  /*4660*/  IMAD R6, R13, 0x100, R6 ;  /* 0x000001000d067824 */ /* 0x000fca00078e0206 */
[----:B0-----:R-:W-:-:S04]  /*4670*/  LOP3.LUT R6, R6, R15, RZ, 0x3c, !PT ;  /* 0x0000000f06067212 */ /* 0x001fc800078e3cff */
[----:B------:R-:W-:-:S05]  /*4680*/  SHF.R.U32.HI R10, RZ, 0x18, R6 ;  /* 0x00000018ff0a7819 */ /* 0x000fca0000011606 */
[----:B------:R-:W-:-:S06]  /*4690*/  IMAD.SHL.U32 R10, R10, 0x4, RZ ;  /* 0x000000040a0a7824 */ /* 0x000fcc00078e00ff */
[----:B------:R-:W0:Y:S01]  /*46a0*/  LDC R10, c[0x3][R10] ;  /* 0x00c000000a0a7b82 */ /* 0x000e220000000800 */
[----:B---3--:R-:W-:-:S05]  /*46b0*/  IMAD R5, R6, 0x100, R5 ;  /* 0x0000010006057824 */ /* 0x008fca00078e0205 */
[----:B0-----:R-:W-:-:S04]  /*46c0*/  LOP3.LUT R5, R5, R10, RZ, 0x3c, !PT ;  /* 0x0000000a05057212 */ /* 0x001fc800078e3cff */
[----:B------:R-:W-:-:S04]  /*46d0*/  SHF.R.U32.HI R6, RZ, 0x18, R5 ;  /* 0x00000018ff067819 */ /* 0x000fc80000011605 */
[----:B------:R-:W-:-:S04]  /*46e0*/  SHF.L.U32 R6, R6, 0x2, RZ ;  /* 0x0000000206067819 */ /* 0x000fc800000006ff */
[----:B------:R-:W0:Y:S01]  /*46f0*/  LDC R11, c[0x3][R6] ;  /* 0x00c00000060b7b82 */ /* 0x000e220000000800 */
[----:B--2---:R-:W-:-:S05]  /*4700*/  IMAD R2, R5, 0x100, R2 ;  /* 0x0000010005027824 */ /* 0x004fca00078e0202 */
[----:B0-----:R-:W-:-:S04]  /*4710*/  LOP3.LUT R11, R2, R11, RZ, 0x3c, !PT ;  /* 0x0000000b020b7212 */ /* 0x001fc800078e3cff */
[----:B------:R-:W-:-:S05]  /*4720*/  SHF.R.U32.HI R2, RZ, 0x18, R11 ;  /* 0x00000018ff027819 */ /* 0x000fca000001160b */
[----:B------:R-:W-:-:S06]  /*4730*/  IMAD.SHL.U32 R5, R2, 0x4, RZ ;  /* 0x0000000402057824 */ /* 0x000fcc00078e00ff */
[----:B------:R-:W0:Y:S01]  /*4740*/  LDC R5, c[0x3][R5] ;  /* 0x00c0000005057b82 */ /* 0x000e220000000800 */
[----:B----4-:R-:W-:-:S05]  /*4750*/  IMAD R8, R11, 0x100, R8 ;  /* 0x000001000b087824 */ /* 0x010fca00078e0208 */
[----:B0-----:R-:W-:-:S04]  /*4760*/  LOP3.LUT R8, R8, R5, RZ, 0x3c, !PT ;  /* 0x0000000508087212 */ /* 0x001fc800078e3cff */
[----:B------:R-:W-:-:S04]  /*4770*/  SHF.R.U32.HI R2, RZ, 0x18, R8 ;  /* 0x00000018ff027819 */ /* 0x000fc80000011608 */
[----:B------:R-:W-:-:S04]  /*4780*/  SHF.L.U32 R11, R2, 0x2, RZ ;  /* 0x00000002020b7819 */ /* 0x000fc800000006ff */
[----:B------:R-:W0:Y:S01]  /*4790*/  LDC R2, c[0x3][R11] ;  /* 0x00c000000b027b82 */ /* 0x000e220000000800 */
[----:B-----5:R-:W-:Y:S02]  /*47a0*/  IMAD R9, R8, 0x100, R9 ;  /* 0x0000010008097824 */ /* 0x020fe400078e0209 */
[----:B------:R-:W-:-:S03]  /*47b0*/  VIADD R0, R0, 0x8 ;  /* 0x0000000800007836 */ /* 0x000fc60000000000 */
[----:B0-----:R-:W-:-:S07]  /*47c0*/  LOP3.LUT R2, R9, R2, RZ, 0x3c, !PT ;  /* 0x0000000209027212 */ /* 0x001fce00078e3cff */
.L_x_78:
[----:B------:R-:W-:Y:S05]  /*47d0*/  @!P2 BRA `(.L_x_73) ;  /* 0x0000000000aca947 */ /* 0x000fea0003800000 */
[----:B------:R-:W-:Y:S02]  /*47e0*/  ISETP.GE.U32.AND P1, PT, R3, 0x4, PT ;  /* 0x000000040300780c */ /* 0x000fe40003f26070 */
[----:B------:R-:W-:-:S04]  /*47f0*/  LOP3.LUT R5, R7, 0x3, RZ, 0xc0, !PT ;  /* 0x0000000307057812 */ /* 0x000fc800078ec0ff */
[----:B------:R-:W-:-:S07]  /*4800*/  ISETP.NE.AND P2, PT, R5, RZ, PT ;  /* 0x000000ff0500720c */ /* 0x000fce0003f45270 */
[----:B------:R-:W-:Y:S06]  /*4810*/  @!P1 BRA `(.L_x_79) ;  /* 0x0000000000689947 */ /* 0x000fec0003800000 */
[----:B------:R-:W-:-:S05]  /*4820*/  IMAD.IADD R3, R1, 0x1, R0 ;  /* 0x0000000101037824 */ /* 0x000fca00078e0200 */
[----:B------:R-:W2:Y:S04]  /*4830*/  LDL.U8 R9, [R3] ;  /* 0x0000000003097983 */ /* 0x000ea80000100000 */
[----:B---3--:R-:W3:Y:S04]  /*4840*/  LDL.U8 R8, [R3+0x1] ;  /* 0x0000010003087983 */ /* 0x008ee80000100000 */
[----:B------:R-:W4:Y:S04]  /*4850*/  LDL.U8 R13, [R3+0x2] ;  /* 0x00000200030d7983 */ /* 0x000f280000100000 */
[----:B------:R0:W5:Y:S01]  /*4860*/  LDL.U8 R15, [R3+0x3] ;  /* 0x00000300030f7983 */ /* 0x0001620000100000 */
[----:B------:R-:W-:-:S02]  /*4870*/  SHF.R.U32.HI R6, RZ, 0x18, R2 ;  /* 0x00000018ff067819 */ /* 0x000fc40000011602 */
[----:B------:R-:W-:Y:S02]  /*4880*/  IADD3 R0, PT, PT, R0, 0x4, RZ ;  /* 0x0000000400007810 */ /* 0x000fe40007ffe0ff */
[----:B------:R-:W-:-:S06]  /*4890*/  SHF.L.U32 R6, R6, 0x2, RZ ;  /* 0x0000000206067819 */ /* 0x000fcc00000006ff */
[----:B------:R-:W1:Y:S01]  /*48a0*/  LDC R6, c[0x3][R6] ;  /* 0x00c0000006067b82 */ /* 0x000e620000000800 */
[----:B--2---:R-:W-:-:S05]  /*48b0*/  IMAD R9, R2, 0x100, R9 ;  /* 0x0000010002097824 */ /* 0x004fca00078e0209 */
[----:B-1----:R-:W-:-:S04]  /*48c0*/  LOP3.LUT R9, R9, R6, RZ, 0x3c, !PT ;  /* 0x0000000609097212 */ /* 0x002fc800078e3cff */
[----:B------:R-:W-:Y:S01]  /*48d0*/  SHF.R.U32.HI R2, RZ, 0x18, R9 ;  /* 0x00000018ff027819 */ /* 0x000fe20000011609 */
[----:B---3--:R-:W-:-:S04]  /*48e0*/  IMAD R8, R9, 0x100, R8 ;  /* 0x0000010009087824 */ /* 0x008fc800078e0208 */
[----:B------:R-:W-:-:S04]  /*48f0*/  IMAD.SHL.U32 R10, R2, 0x4, RZ ;  /* 0x00000004020a7824 */ /* 0x000fc800078e00ff */
[----:B------:R-:W1:Y:S02]  /*4900*/  LDC R11, c[0x3][R10] ;  /* 0x00c000000a0b7b82 */ /* 0x000e640000000800 */
[----:B-1----:R-:W-:-:S04]  /*4910*/  LOP3.LUT R8, R8, R11, RZ, 0x3c, !PT ;  /* 0x0000000b08087212 */ /* 0x002fc800078e3cff */
[----:B------:R-:W-:Y:S01]  /*4920*/  SHF.R.U32.HI R2, RZ, 0x18, R8 ;  /* 0x00000018ff027819 */ /* 0x000fe20000011608 */
[----:B----4-:R-:W-:-:S03]  /*4930*/  IMAD R13, R8, 0x100, R13 ;  /* 0x00000100080d7824 */ /* 0x010fc600078e020d */
[----:B0-----:R-:W-:-:S04]  /*4940*/  SHF.L.U32 R3, R2, 0x2, RZ ;  /* 0x0000000202037819 */ /* 0x001fc800000006ff */
[----:B------:R-:W0:Y:S02]  /*4950*/  LDC R2, c[0x3][R3] ;  /* 0x00c0000003027b82 */ /* 0x000e240000000800 */
[----:B0-----:R-:W-:-:S04]  /*4960*/  LOP3.LUT R2, R13, R2, RZ, 0x3c, !PT ;  /* 0x000000020d027212 */ /* 0x001fc800078e3cff */
[----:B------:R-:W-:Y:S01]  /*4970*/  SHF.R.U32.HI R8, RZ, 0x18, R2 ;  /* 0x00000018ff087819 */ /* 0x000fe20000011602 */
[----:B-----5:R-:W-:-:S04]  /*4980*/  IMAD R2, R2, 0x100, R15 ;  /* 0x0000010002027824 */ /* 0x020fc800078e020f */
[----:B------:R-:W-:-:S04]  /*4990*/  IMAD.SHL.U32 R8, R8, 0x4, RZ ;  /* 0x0000000408087824 */ /* 0x000fc800078e00ff */
[----:B------:R-:W0:Y:S02]  /*49a0*/  LDC R9, c[0x3][R8] ;  /* 0x00c0000008097b82 */ /* 0x000e240000000800 */
[----:B0-----:R-:W-:-:S07]  /*49b0*/  LOP3.LUT R2, R2, R9, RZ, 0x3c, !PT ;  /* 0x0000000902027212 */ /* 0x001fce00078e3cff */
.L_x_79:
[----:B------:R-:W-:Y:S05]  /*49c0*/  @!P2 BRA `(.L_x_73) ;  /* 0x000000000030a947 */ /* 0x000fea0003800000 */
[----:B------:R-:W-:-:S07]  /*49d0*/  IMAD.MOV.U32 R6, RZ, RZ, RZ ;  /* 0x000000ffff067224 */ /* 0x000fce00078e00ff */
.L_x_80:
[----:B------:R-:W-:-:S06]  /*49e0*/  IMAD.IADD R3, R1, 0x1, R0 ;  /* 0x0000000101037824 */ /* 0x000fcc00078e0200 */
[----:B------:R-:W2:Y:S01]  /*49f0*/  LDL.U8 R3, [R3] ;  /* 0x0000000003037983 */ /* 0x000ea20000100000 */
[----:B---3--:R-:W-:Y:S01]  /*4a00*/  SHF.R.U32.HI R8, RZ, 0x18, R2 ;  /* 0x00000018ff087819 */ /* 0x008fe20000011602 */
[----:B------:R-:W-:Y:S01]  /*4a10*/  VIADD R0, R0, 0x1 ;  /* 0x0000000100007836 */ /* 0x000fe20000000000 */
[----:B------:R-:W-:-:S03]  /*4a20*/  IADD3 R6, PT, PT, R6, 0x1, RZ ;  /* 0x0000000106067810 */ /* 0x000fc60007ffe0ff */
[----:B------:R-:W-:Y:S01]  /*4a30*/  IMAD.SHL.U32 R8, R8, 0x4, RZ ;  /* 0x0000000408087824 */ /* 0x000fe200078e00ff */
[----:B------:R-:W-:-:S03]  /*4a40*/  ISETP.NE.AND P1, PT, R6, R5, PT ;  /* 0x000000050600720c */ /* 0x000fc60003f25270 */
[----:B------:R-:W0:Y:S01]  /*4a50*/  LDC R9, c[0x3][R8] ;  /* 0x00c0000008097b82 */ /* 0x000e220000000800 */
[----:B--2---:R-:W-:-:S05]  /*4a60*/  IMAD R2, R2, 0x100, R3 ;  /* 0x0000010002027824 */ /* 0x004fca00078e0203 */
[----:B0-----:R-:W-:-:S04]  /*4a70*/  LOP3.LUT R2, R2, R9, RZ, 0x3c, !PT ;  /* 0x0000000902027212 */ /* 0x001fc800078e3cff */
[----:B------:R-:W-:Y:S05]  /*4a80*/  @P1 BRA `(.L_x_80) ;  /* 0xfffffffc00d41947 */ /* 0x000fea000383ffff */
.L_x_73:
[----:B------:R-:W-:Y:S05]  /*4a90*/  BSYNC.RECONVERGENT B0 ;  /* 0x0000000000007941 */ /* 0x000fea0003800200 */
.L_x_71:
[----:B------:R-:W-:-:S07]  /*4aa0*/  LOP3.LUT R2, RZ, R2, RZ, 0x33, !PT ;  /* 0x00000002ff027212 */ /* 0x000fce00078e33ff */
.L_x_70:
[----:B------:R-:W0:Y:S02]  /*4ab0*/  LDC R10, c[0x0][0x388] ;  /* 0x0000e200ff0a7b82 */ /* 0x000e240000000800 */
[----:B0-----:R-:W-:-:S13]  /*4ac0*/  ISETP.GE.AND P1, PT, R10, 0x1, PT ;  /* 0x000000010a00780c */ /* 0x001fda0003f26270 */
[----:B------:R-:W-:Y:S05]  /*4ad0*/  @!P1 EXIT ;  /* 0x000000000000994d */ /* 0x000fea0003800000 */
[----:B------:R-:W-:Y:S05]  /*4ae0*/  @!P0 BRA `(.L_x_81) ;  /* 0x00000008004c8947 */ /* 0x000fea0003800000 */
[C---:B------:R-:W-:Y:S01]  /*4af0*/  LOP3.LUT R3, R7.reuse, 0x7ffffff0, RZ, 0xc0, !PT ;  /* 0x7ffffff007037812 */ /* 0x040fe200078ec0ff */
[----:B---3--:R-:W-:Y:S01]  /*4b00*/  IMAD.MOV.U32 R8, RZ, RZ, RZ ;  /* 0x000000ffff087224 */ /* 0x008fe200078e00ff */
[C---:B------:R-:W-:Y:S02]  /*4b10*/  LOP3.LUT R14, R7.reuse, 0xf, RZ, 0xc0, !PT ;  /* 0x0000000f070e7812 */ /* 0x040fe400078ec0ff */
[C---:B------:R-:W-:Y:S02]  /*4b20*/  LOP3.LUT R15, R7.reuse, 0x7, RZ, 0xc0, !PT ;  /* 0x00000007070f7812 */ /* 0x040fe400078ec0ff */
[----:B------:R-:W-:Y:S02]  /*4b30*/  LOP3.LUT R5, R7, 0x3, RZ, 0xc0, !PT ;  /* 0x0000000307057812 */ /* 0x000fe400078ec0ff */
[----:B------:R-:W-:-:S07]  /*4b40*/  IADD3 R9, PT, PT, -R3, RZ, RZ ;  /* 0x000000ff03097210 */ /* 0x000fce0007ffe1ff */
.L_x_90:
[----:B012-4-:R-:W0:Y:S02]  /*4b50*/  LDC.64 R10, c[0x0][0x380] ;  /* 0x0000e000ff0a7b82 */ /* 0x017e240000000a00 */
[----:B0-----:R-:W-:-:S05]  /*4b60*/  IMAD.WIDE.U32 R10, R8, 0x4, R10 ;  /* 0x00000004080a7825 */ /* 0x001fca00078e000a */
[----:B------:R-:W2:Y:S01]  /*4b70*/  LDG.E R7, desc[UR10][R10.64] ;  /* 0x0000000a0a077981 */ /* 0x000ea2000c1e1900 */
[----:B------:R-:W-:Y:S01]  /*4b80*/  BSSY.RECONVERGENT B0, `(.L_x_82) ;  /* 0x0000084000007945 */ /* 0x000fe20003800200 */
[----:B--2---:R-:W-:-:S13]  /*4b90*/  ISETP.NE.AND P0, PT, R2, R7, PT ;  /* 0x000000070200720c */ /* 0x004fda0003f05270 */
[----:B------:R-:W-:Y:S05]  /*4ba0*/  @P0 BRA `(.L_x_83) ;  /* 0x0000000800040947 */ /* 0x000fea0003800000 */
[----:B------:R-:W0:Y:S01]  /*4bb0*/  S2R R17, SR_LANEID ;  /* 0x0000000000117919 */ /* 0x000e220000000000 */
[----:B------:R-:W-:Y:S01]  /*4bc0*/  VOTEU.ANY UR4, UPT, PT ;  /* 0x0000000000047886 */ /* 0x000fe200038e0100 */
[----:B------:R-:W1:Y:S01]  /*4bd0*/  LDC.64 R6, c[0x0][0x3e0] ;  /* 0x0000f800ff067b82 */ /* 0x000e620000000a00 */
[----:B------:R-:W0:Y:S08]  /*4be0*/  FLO.U32 R0, UR4 ;  /* 0x0000000400007d00 */ /* 0x000e3000080e0000 */
[----:B------:R-:W1:Y:S01]  /*4bf0*/  POPC R13, UR4 ;  /* 0x00000004000d7d09 */ /* 0x000e620008000000 */
[----:B0-----:R-:W-:-:S13]  /*4c00*/  ISETP.EQ.U32.AND P0, PT, R0, R17, PT ;  /* 0x000000110000720c */ /* 0x001fda0003f02070 */
[----:B-1----:R-:W2:Y:S01]  /*4c10*/  @P0 ATOMG.E.ADD.STRONG.GPU PT, R7, desc[UR10][R6.64], R13 ;  /* 0x8000000d060709a8 */ /* 0x002ea200081ef10a */
[----:B------:R-:W0:Y:S02]  /*4c20*/  S2R R12, SR_LTMASK ;  /* 0x00000000000c7919 */ /* 0x000e240000003900 */
[----:B0-----:R-:W-:Y:S01]  /*4c30*/  LOP3.LUT R12, R12, UR4, RZ, 0xc0, !PT ;  /* 0x000000040c0c7c12 */ /* 0x001fe2000f8ec0ff */
[----:B------:R-:W0:Y:S05]  /*4c40*/  LDCU UR4, c[0x0][0x3e8] ;  /* 0x00007d00ff0477ac */ /* 0x000e2a0008000800 */
[----:B------:R-:W1:Y:S01]  /*4c50*/  POPC R12, R12 ;  /* 0x0000000c000c7309 */ /* 0x000e620000000000 */
[----:B--2---:R-:W1:Y:S02]  /*4c60*/  SHFL.IDX PT, R17, R7, R0, 0x1f ;  /* 0x00001f0007117589 */ /* 0x004e6400000e0000 */
[----:B-1----:R-:W-:-:S05]  /*4c70*/  IMAD.IADD R17, R17, 0x1, R12 ;  /* 0x0000000111117824 */ /* 0x002fca00078e020c */
[----:B0-----:R-:W-:-:S13]  /*4c80*/  ISETP.GE.AND P0, PT, R17, UR4, PT ;  /* 0x0000000411007c0c */ /* 0x001fda000bf06270 */
[----:B------:R-:W-:Y:S05]  /*4c90*/  @P0 BRA `(.L_x_83) ;  /* 0x0000000400c80947 */ /* 0x000fea0003800000 */
[----:B------:R-:W2:Y:S01]  /*4ca0*/  LDG.E R11, desc[UR10][R10.64] ;  /* 0x0000000a0a0b7981 */ /* 0x000ea2000c1e1900 */
[----:B------:R-:W0:Y:S01]  /*4cb0*/  LDC.64 R6, c[0x0][0x3d8] ;  /* 0x0000f600ff067b82 */ /* 0x000e220000000a00 */
[----:B------:R-:W-:-:S07]  /*4cc0*/  IMAD.MOV.U32 R0, RZ, RZ, RZ ;  /* 0x000000ffff007224 */ /* 0x000fce00078e00ff */
[----:B------:R-:W1:Y:S01]  /*4cd0*/  LDC R13, c[0x0][0x39c] ;  /* 0x0000e700ff0d7b82 */ /* 0x000e620000000800 */
[----:B0-----:R-:W-:Y:S01]  /*4ce0*/  IMAD.WIDE R6, R17, 0x58, R6 ;  /* 0x0000005811067825 */ /* 0x001fe200078e0206 */
[----:B-1----:R-:W-:-:S04]  /*4cf0*/  ISETP.GE.U32.AND P0, PT, R13, 0x10, PT ;  /* 0x000000100d00780c */ /* 0x002fc80003f06070 */
[----:B--2---:R0:W-:Y:S09]  /*4d00*/  STG.E desc[UR10][R6.64], R11 ;  /* 0x0000000b06007986 */ /* 0x0041f2000c10190a */
[----:B------:R-:W-:Y:S05]  /*4d10*/  @!P0 BRA `(.L_x_84) ;  /* 0x0000000000bc8947 */ /* 0x000fea0003800000 */
[----:B------:R-:W-:Y:S01]  /*4d20*/  IADD3 R16, P0, PT, R6, 0x9, RZ ;  /* 0x0000000906107810 */ /* 0x000fe20007f1e0ff */
[----:B------:R-:W-:Y:S01]  /*4d30*/  BSSY.RECONVERGENT B1, `(.L_x_85) ;  /* 0x000002c000017945 */ /* 0x000fe20003800200 */
[----:B------:R-:W-:Y:S01]  /*4d40*/  VIADD R0, R1, 0x7 ;  /* 0x0000000701007836 */ /* 0x000fe20000000000 */
[----:B------:R-:W-:Y:S02]  /*4d50*/  MOV R12, R9 ;  /* 0x00000009000c7202 */ /* 0x000fe40000000f00 */
[----:B------:R-:W-:-:S08]  /*4d60*/  IMAD.X R27, RZ, RZ, R7, P0 ;  /* 0x000000ffff1b7224 */ /* 0x000fd000000e0607 */
.L_x_86:
[----:B-1----:R-:W2:Y:S04]  /*4d70*/  LDL.U8 R17, [R0+-0x7] ;  /* 0xfffff90000117983 */ /* 0x002ea80000100000 */
[----:B------:R-:W3:Y:S04]  /*4d80*/  LDL.U8 R19, [R0+-0x6] ;  /* 0xfffffa0000137983 */ /* 0x000ee80000100000 */
[----:B------:R-:W4:Y:S04]  /*4d90*/  LDL.U8 R21, [R0+-0x5] ;  /* 0xfffffb0000157983 */ /* 0x000f280000100000 */
[----:B------:R-:W5:Y:S01]  /*4da0*/  LDL.U8 R23, [R0+-0x4] ;  /* 0xfffffc0000177983 */ /* 0x000f620000100000 */
[----:B------:R-:W-:-:S02]  /*4db0*/  IMAD.MOV.U32 R10, RZ, RZ, R16 ;  /* 0x000000ffff0a7224 */ /* 0x000fc400078e0010 */
[----:B0-----:R-:W-:Y:S01]  /*4dc0*/  IMAD.MOV.U32 R11, RZ, RZ, R27 ;  /* 0x000000ffff0b7224 */ /* 0x001fe200078e001b */
[----:B------:R-:W5:Y:S04]  /*4dd0*/  LDL.U8 R25, [R0+-0x3] ;  /* 0xfffffd0000197983 */ /* 0x000f680000100000 */
[----:B------:R-:W5:Y:S04]  /*4de0*/  LDL.U8 R29, [R0+-0x1] ;  /* 0xffffff00001d7983 */ /* 0x000f680000100000 */
[----:B------:R-:W5:Y:S04]  /*4df0*/  LDL.U8 R18, [R0+0x1] ;  /* 0x0000010000127983 */ /* 0x000f680000100000 */
[----:B------:R-:W5:Y:S04]  /*4e00*/  LDL.U8 R20, [R0+0x2] ;  /* 0x0000020000147983 */ /* 0x000f680000100000 */
[----:B------:R-:W5:Y:S04]  /*4e10*/  LDL.U8 R22, [R0+0x3] ;  /* 0x0000030000167983 */ /* 0x000f680000100000 */
[----:B------:R-:W5:Y:S04]  /*4e20*/  LDL.U8 R24, [R0+0x8] ;  /* 0x0000080000187983 */ /* 0x000f680000100000 */
[----:B------:R-:W5:Y:S04]  /*4e30*/  LDL.U8 R16, [R0] ;  /* 0x0000000000107983 */ /* 0x000f680000100000 */
[----:B------:R-:W5:Y:S04]  /*4e40*/  LDL.U8 R27, [R0+-0x2] ;  /* 0xfffffe00001b7983 */ /* 0x000f680000100000 */
[----:B--2---:R0:W-:Y:S04]  /*4e50*/  STG.E.U8 desc[UR10][R10.64+-0x5], R17 ;  /* 0xfffffb110a007986 */ /* 0x0041e8000c10110a */
[----:B---3--:R1:W-:Y:S04]  /*4e60*/  STG.E.U8 desc[UR10][R10.64+-0x4], R19 ;  /* 0xfffffc130a007986 */ /* 0x0083e8000c10110a */
[----:B----4-:R2:W-:Y:S04]  /*4e70*/  STG.E.U8 desc[UR10][R10.64+-0x3], R21 ;  /* 0xfffffd150a007986 */ /* 0x0105e8000c10110a */
[----:B-----5:R3:W-:Y:S04]  /*4e80*/  STG.E.U8 desc[UR10][R10.64+-0x2], R23 ;  /* 0xfffffe170a007986 */ /* 0x0207e8000c10110a */
[----:B0-----:R-:W4:Y:S04]  /*4e90*/  LDL.U8 R17, [R0+0x4] ;  /* 0x0000040000117983 */ /* 0x001f280000100000 */
[----:B-1----:R-:W5:Y:S04]  /*4ea0*/  LDL.U8 R19, [R0+0x5] ;  /* 0x0000050000137983 */ /* 0x002f680000100000 */
[----:B--2---:R-:W2:Y:S04]  /*4eb0*/  LDL.U8 R21, [R0+0x6] ;  /* 0x0000060000157983 */ /* 0x004ea80000100000 */
[----:B---3--:R0:W3:Y:S01]  /*4ec0*/  LDL.U8 R23, [R0+0x7] ;  /* 0x0000070000177983 */ /* 0x0080e20000100000 */
[----:B------:R-:W-:-:S03]  /*4ed0*/  IADD3 R12, PT, PT, R12, 0x10, RZ ;  /* 0x000000100c0c7810 */ /* 0x000fc60007ffe0ff */
[----:B------:R-:W-:Y:S04]  /*4ee0*/  STG.E.U8 desc[UR10][R10.64+-0x1], R25 ;  /* 0xffffff190a007986 */ /* 0x000fe8000c10110a */
[----:B------:R-:W-:Y:S04]  /*4ef0*/  STG.E.U8 desc[UR10][R10.64+0x1], R29 ;  /* 0x0000011d0a007986 */ /* 0x000fe8000c10110a */
[----:B------:R-:W-:Y:S04]  /*4f00*/  STG.E.U8 desc[UR10][R10.64+0x3], R18 ;  /* 0x000003120a007986 */ /* 0x000fe8000c10110a */
[----:B------:R-:W-:Y:S04]  /*4f10*/  STG.E.U8 desc[UR10][R10.64+0x4], R20 ;  /* 0x000004140a007986 */ /* 0x000fe8000c10110a */
[----:B------:R-:W-:Y:S04]  /*4f20*/  STG.E.U8 desc[UR10][R10.64+0x5], R22 ;  /* 0x000005160a007986 */ /* 0x000fe8000c10110a */
[----:B------:R-:W-:Y:S01]  /*4f30*/  STG.E.U8 desc[UR10][R10.64+0xa], R24 ;  /* 0x00000a180a007986 */ /* 0x000fe2000c10110a */
[----:B------:R-:W-:-:S03]  /*4f40*/  ISETP.NE.AND P0, PT, R12, RZ, PT ;  /* 0x000000ff0c00720c */ /* 0x000fc60003f05270 */
[----:B------:R1:W-:Y:S01]  /*4f50*/  STG.E.U8 desc[UR10][R10.64+0x2], R16 ;  /* 0x000002100a007986 */ /* 0x0003e2000c10110a */
[----:B0-----:R-:W-:-:S03]  /*4f60*/  VIADD R0, R0, 0x10 ;  /* 0x0000001000007836 */ /* 0x001fc60000000000 */
[----:B------:R0:W-:Y:S01]  /*4f70*/  STG.E.U8 desc[UR10][R10.64], R27 ;  /* 0x0000001b0a007986 */ /* 0x0001e2000c10110a */
[----:B-1----:R-:W-:-:S05]  /*4f80*/  IADD3 R16, P1, PT, R10, 0x10, RZ ;  /* 0x000000100a107810 */ /* 0x002fca0007f3e0ff */
[----:B0-----:R-:W-:Y:S01]  /*4f90*/  IMAD.X R27, RZ, RZ, R11, P1 ;  /* 0x000000ffff1b7224 */ /* 0x001fe200008e060b */
[----:B----4-:R1:W-:Y:S04]  /*4fa0*/  STG.E.U8 desc[UR10][R10.64+0x6], R17 ;  /* 0x000006110a007986 */ /* 0x0103e8000c10110a */
[----:B-----5:R1:W-:Y:S04]  /*4fb0*/  STG.E.U8 desc[UR10][R10.64+0x7], R19 ;  /* 0x000007130a007986 */ /* 0x0203e8000c10110a */
[----:B--2---:R1:W-:Y:S04]  /*4fc0*/  STG.E.U8 desc[UR10][R10.64+0x8], R21 ;  /* 0x000008150a007986 */ /* 0x0043e8000c10110a */
[----:B---3--:R1:W-:Y:S01]  /*4fd0*/  STG.E.U8 desc[UR10][R10.64+0x9], R23 ;  /* 0x000009170a007986 */ /* 0x0083e2000c10110a */
[----:B------:R-:W-:Y:S05]  /*4fe0*/  @P0 BRA `(.L_x_86) ;  /* 0xfffffffc00600947 */ /* 0x000fea000383ffff */
[----:B------:R-:W-:Y:S05]  /*4ff0*/  BSYNC.RECONVERGENT B1 ;  /* 0x0000000000017941 */ /* 0x000fea0003800200 */
.L_x_85:
[----:B------:R-:W-:-:S07]  /*5000*/  IMAD.MOV.U32 R0, RZ, RZ, R3 ;  /* 0x000000ffff007224 */ /* 0x000fce00078e0003 */
.L_x_84:
[----:B------:R-:W-:-:S13]  /*5010*/  ISETP.NE.AND P0, PT, R14, RZ, PT ;  /* 0x000000ff0e00720c */ /* 0x000fda0003f05270 */
[----:B------:R-:W-:Y:S05]  /*5020*/  @!P0 BRA `(.L_x_87) ;  /* 0x0000000000d88947 */ /* 0x000fea0003800000 */
[----:B-1----:R-:W-:Y:S02]  /*5030*/  IADD3 R10, PT, PT, R14, -0x1, RZ ;  /* 0xffffffff0e0a7810 */ /* 0x002fe40007ffe0ff */
[----:B------:R-:W-:Y:S02]  /*5040*/  ISETP.NE.AND P1, PT, R15, RZ, PT ;  /* 0x000000ff0f00720c */ /* 0x000fe40003f25270 */
[----:B------:R-:W-:-:S13]  /*5050*/  ISETP.GE.U32.AND P0, PT, R10, 0x7, PT ;  /* 0x000000070a00780c */ /* 0x000fda0003f06070 */
[----:B------:R-:W-:Y:S05]  /*5060*/  @!P0 BRA `(.L_x_88) ;  /* 0x0000000000508947 */ /* 0x000fea0003800000 */
[----:B------:R-:W-:-:S05]  /*5070*/  IMAD.IADD R16, R1, 0x1, R0 ;  /* 0x0000000101107824 */ /* 0x000fca00078e0200 */
[----:B------:R-:W2:Y:S04]  /*5080*/  LDL.U8 R17, [R16] ;  /* 0x0000000010117983 */ /* 0x000ea80000100000 */
[----:B------:R-:W3:Y:S04]  /*5090*/  LDL.U8 R19, [R16+0x1] ;  /* 0x0000010010137983 */ /* 0x000ee80000100000 */
[----:B------:R-:W4:Y:S04]  /*50a0*/  LDL.U8 R21, [R16+0x2] ;  /* 0x0000020010157983 */ /* 0x000f280000100000 */
[----:B------:R-:W5:Y:S04]  /*50b0*/  LDL.U8 R23, [R16+0x3] ;  /* 0x0000030010177983 */ /* 0x000f680000100000 */
[----:B------:R-:W5:Y:S04]  /*50c0*/  LDL.U8 R25, [R16+0x4] ;  /* 0x0000040010197983 */ /* 0x000f680000100000 */
[----:B------:R-:W5:Y:S04]  /*50d0*/  LDL.U8 R27, [R16+0x5] ;  /* 0x00000500101b7983 */ /* 0x000f680000100000 */
[----:B------:R-:W5:Y:S04]  /*50e0*/  LDL.U8 R29, [R16+0x6] ;  /* 0x00000600101d7983 */ /* 0x000f680000100000 */
[----:B------:R-:W5:Y:S01]  /*50f0*/  LDL.U8 R12, [R16+0x7] ;  /* 0x00000700100c7983 */ /* 0x000f620000100000 */
[----:B------:R-:W-:Y:S01]  /*5100*/  IADD3 R10, P0, PT, R6, R0, RZ ;  /* 0x00000000060a7210 */ /* 0x000fe20007f1e0ff */
[----:B------:R-:W-:-:S04]  /*5110*/  VIADD R0, R0, 0x8 ;  /* 0x0000000800007836 */ /* 0x000fc80000000000 */
[----:B0-----:R-:W-:-:S05]  /*5120*/  IMAD.X R11, RZ, RZ, R7, P0 ;  /* 0x000000ffff0b7224 */ /* 0x001fca00000e0607 */
[----:B--2---:R1:W-:Y:S04]  /*5130*/  STG.E.U8 desc[UR10][R10.64+0x4], R17 ;  /* 0x000004110a007986 */ /* 0x0043e8000c10110a */
[----:B---3--:R1:W-:Y:S04]  /*5140*/  STG.E.U8 desc[UR10][R10.64+0x5], R19 ;  /* 0x000005130a007986 */ /* 0x0083e8000c10110a */
[----:B----4-:R1:W-:Y:S04]  /*5150*/  STG.E.U8 desc[UR10][R10.64+0x6], R21 ;  /* 0x000006150a007986 */ /* 0x0103e8000c10110a */
[----:B-----5:R1:W-:Y:S04]  /*5160*/  STG.E.U8 desc[UR10][R10.64+0x7], R23 ;  /* 0x000007170a007986 */ /* 0x0203e8000c10110a */
[----:B------:R1:W-:Y:S04]  /*5170*/  STG.E.U8 desc[UR10][R10.64+0x8], R25 ;  /* 0x000008190a007986 */ /* 0x0003e8000c10110a */
[----:B------:R1:W-:Y:S04]  /*5180*/  STG.E.U8 desc[UR10][R10.64+0x9], R27 ;  /* 0x0000091b0a007986 */ /* 0x0003e8000c10110a */
[----:B------:R1:W-:Y:S04]  /*5190*/  STG.E.U8 desc[UR10][R10.64+0xa], R29 ;  /* 0x00000a1d0a007986 */ /* 0x0003e8000c10110a */
[----:B------:R1:W-:Y:S02]  /*51a0*/  STG.E.U8 desc[UR10][R10.64+0xb], R12 ;  /* 0x00000b0c0a007986 */ /* 0x0003e4000c10110a */
.L_x_88:
        /* <DEDUP_REMOVED lines=9> */
[----:B------:R-:W5:Y:S01]  /*5240*/  LDL.U8 R23, [R12+0x3] ;  /* 0x000003000c177983 */ /* 0x000f620000100000 */
[----:B------:R-:W-:Y:S01]  /*5250*/  IADD3 R10, P0, PT, R6, R0, RZ ;  /* 0x00000000060a7210 */ /* 0x000fe20007f1e0ff */
[----:B------:R-:W-:-:S04]  /*5260*/  VIADD R0, R0, 0x4 ;  /* 0x0000000400007836 */ /* 0x000fc80000000000 */
[----:B0-----:R-:W-:-:S05]  /*5270*/  IMAD.X R11, RZ, RZ, R7, P0 ;  /* 0x000000ffff0b7224 */ /* 0x001fca00000e0607 */
[----:B--2---:R1:W-:Y:S04]  /*5280*/  STG.E.U8 desc[UR10][R10.64+0x4], R17 ;  /* 0x000004110a007986 */ /* 0x0043e8000c10110a */
[----:B---3--:R1:W-:Y:S04]  /*5290*/  STG.E.U8 desc[UR10][R10.64+0x5], R19 ;  /* 0x000005130a007986 */ /* 0x0083e8000c10110a */
[----:B----4-:R1:W-:Y:S04]  /*52a0*/  STG.E.U8 desc[UR10][R10.64+0x6], R21 ;  /* 0x000006150a007986 */ /* 0x0103e8000c10110a */
[----:B-----5:R1:W-:Y:S02]  /*52b0*/  STG.E.U8 desc[UR10][R10.64+0x7], R23 ;  /* 0x000007170a007986 */ /* 0x0203e4000c10110a */
.L_x_89:
[----:B------:R-:W-:Y:S05]  /*52c0*/  @!P1 BRA `(.L_x_87) ;  /* 0x0000000000309947 */ /* 0x000fea0003800000 */
[----:B------:R-:W-:-:S05]  /*52d0*/  IADD3 R12, PT, PT, R1, R0, RZ ;  /* 0x00000000010c7210 */ /* 0x000fca0007ffe0ff */
[----:B-1----:R-:W2:Y:S01]  /*52e0*/  LDL.U8 R17, [R12] ;  /* 0x000000000c117983 */ /* 0x002ea20000100000 */
[----:B------:R-:W-:-:S05]  /*52f0*/  IADD3 R10, P0, PT, R6, R0, RZ ;  /* 0x00000000060a7210 */ /* 0x000fca0007f1e0ff */
[----:B0-----:R-:W-:Y:S01]  /*5300*/  IMAD.X R11, RZ, RZ, R7, P0 ;  /* 0x000000ffff0b7224 */ /* 0x001fe200000e0607 */
[----:B------:R-:W-:-:S04]  /*5310*/  ISETP.NE.AND P0, PT, R5, 0x1, PT ;  /* 0x000000010500780c */ /* 0x000fc80003f05270 */
[----:B--2---:R2:W-:Y:S09]  /*5320*/  STG.E.U8 desc[UR10][R10.64+0x4], R17 ;  /* 0x000004110a007986 */ /* 0x0045f2000c10110a */
[----:B------:R-:W-:Y:S05]  /*5330*/  @!P0 BRA `(.L_x_87) ;  /* 0x0000000000148947 */ /* 0x000fea0003800000 */
[----:B------:R-:W-:Y:S01]  /*5340*/  ISETP.NE.AND P0, PT, R5, 0x2, PT ;  /* 0x000000020500780c */ /* 0x000fe20003f05270 */
[----:B--2---:R-:W2:-:S12]  /*5350*/  LDL.U8 R17, [R12+0x1] ;  /* 0x000001000c117983 */ /* 0x004e980000100000 */
[----:B------:R-:W3:Y:S04]  /*5360*/  @P0 LDL.U8 R19, [R12+0x2] ;  /* 0x000002000c130983 */ /* 0x000ee80000100000 */
[----:B--2---:R4:W-:Y:S04]  /*5370*/  STG.E.U8 desc[UR10][R10.64+0x5], R17 ;  /* 0x000005110a007986 */ /* 0x0049e8000c10110a */
[----:B---3--:R4:W-:Y:S02]  /*5380*/  @P0 STG.E.U8 desc[UR10][R10.64+0x6], R19 ;  /* 0x000006130a000986 */ /* 0x0089e4000c10110a */
.L_x_87:
[----:B0-----:R-:W-:-:S05]  /*5390*/  IADD3 R6, P0, PT, R6, R13, RZ ;  /* 0x0000000d06067210 */ /* 0x001fca0007f1e0ff */
[----:B------:R-:W-:-:S05]  /*53a0*/  IMAD.X R7, R7, 0x1, R4, P0 ;  /* 0x0000000107077824 */ /* 0x000fca00000e0604 */
[----:B------:R0:W-:Y:S03]  /*53b0*/  STG.E.U8 desc[UR10][R6.64+0x4], RZ ;  /* 0x000004ff06007986 */ /* 0x0001e6000c10110a */
.L_x_83:
[----:B------:R-:W-:Y:S05]  /*53c0*/  BSYNC.RECONVERGENT B0 ;  /* 0x0000000000007941 */ /* 0x000fea0003800200 */
.L_x_82:
[----:B------:R-:W3:Y:S01]  /*53d0*/  LDCU UR4, c[0x0][0x388] ;  /* 0x00007100ff0477ac */ /* 0x000ee20008000800 */
[----:B------:R-:W-:-:S05]  /*53e0*/  VIADD R8, R8, 0x1 ;  /* 0x0000000108087836 */ /* 0x000fca0000000000 */
[----:B---3--:R-:W-:-:S13]  /*53f0*/  ISETP.NE.AND P0, PT, R8, UR4, PT ;  /* 0x0000000408007c0c */ /* 0x008fda000bf05270 */
[----:B------:R-:W-:Y:S05]  /*5400*/  @!P0 EXIT ;  /* 0x000000000000894d */ /* 0x000fea0003800000 */
[----:B------:R-:W-:Y:S05]  /*5410*/  BRA `(.L_x_90) ;  /* 0xfffffff400cc7947 */ /* 0x000fea000383ffff */
.L_x_81:
[----:B------:R-:W0:Y:S01]  /*5420*/  LDCU.64 UR4, c[0x0][0x3d8] ;  /* 0x00007b00ff0477ac */ /* 0x000e220008000a00 */
[C---:B------:R-:W-:Y:S01]  /*5430*/  ISETP.GE.U32.AND P0, PT, R10.reuse, 0x4, PT ;  /* 0x000000040a00780c */ /* 0x040fe20003f06070 */
[----:B------:R-:W-:Y:S01]  /*5440*/  HFMA2 R3, -RZ, RZ, 0, 0 ;  /* 0x00000000ff037431 */ /* 0x000fe200000001ff */
[----:B------:R-:W-:Y:S02]  /*5450*/  LOP3.LUT R0, R10, 0x3, RZ, 0xc0, !PT ;  /* 0x000000030a007812 */ /* 0x000fe400078ec0ff */
[----:B0-----:R-:W-:-:S04]  /*5460*/  IADD3 R6, P1, PT, R7, UR4, RZ ;  /* 0x0000000407067c10 */ /* 0x001fc8000ff3e0ff */
[----:B------:R-:W-:-:S05]  /*5470*/  IADD3.X R7, PT, PT, R4, UR5, RZ, P1, !PT ;  /* 0x0000000504077c10 */ /* 0x000fca0008ffe4ff */
[----:B------:R-:W-:Y:S05]  /*5480*/  @!P0 BRA `(.L_x_91) ;  /* 0x0000000400b88947 */ /* 0x000fea0003800000 */
[----:B------:R-:W0:Y:S01]  /*5490*/  LDC.64 R4, c[0x0][0x3d8] ;  /* 0x0000f600ff047b82 */ /* 0x000e220000000a00 */
[----:B------:R-:W-:Y:S01]  /*54a0*/  BSSY.RECONVERGENT B0, `(.L_x_91) ;  /* 0x000006c000007945 */ /* 0x000fe20003800200 */
[----:B------:R-:W-:Y:S01]  /*54b0*/  LOP3.LUT R3, R10, 0x7ffffffc, RZ, 0xc0, !PT ;  /* 0x7ffffffc0a037812 */ /* 0x000fe200078ec0ff */
[----:B------:R-:W-:-:S05]  /*54c0*/  IMAD.MOV.U32 R10, RZ, RZ, RZ ;  /* 0x000000ffff0a7224 */ /* 0x000fca00078e00ff */
[----:B---3--:R-:W1:Y:S02]  /*54d0*/  LDC.64 R8, c[0x0][0x380] ;  /* 0x0000e000ff087b82 */ /* 0x008e640000000a00 */
.L_x_100:
[----:B-1----:R-:W-:-:S05]  /*54e0*/  IMAD.WIDE.U32 R12, R10, 0x4, R8 ;  /* 0x000000040a0c7825 */ /* 0x002fca00078e0008 */
[----:B------:R-:W2:Y:S01]  /*54f0*/  LDG.E R11, desc[UR10][R12.64] ;  /* 0x0000000a0c0b7981 */ /* 0x000ea2000c1e1900 */
[----:B------:R-:W-:Y:S01]  /*5500*/  BSSY.RECONVERGENT B1, `(.L_x_92) ;  /* 0x0000017000017945 */ /* 0x000fe20003800200 */
[----:B--2---:R-:W-:-:S13]  /*5510*/  ISETP.NE.AND P0, PT, R2, R11, PT ;  /* 0x0000000b0200720c */ /* 0x004fda0003f05270 */
[----:B------:R-:W-:Y:S05]  /*5520*/  @P0 BRA `(.L_x_93) ;  /* 0x0000000000500947 */ /* 0x000fea0003800000 */
[----:B------:R-:W1:Y:S01]  /*5530*/  S2R R17, SR_LANEID ;  /* 0x0000000000117919 */ /* 0x000e620000000000 */
[----:B------:R-:W-:Y:S01]  /*5540*/  VOTEU.ANY UR4, UPT, PT ;  /* 0x0000000000047886 */ /* 0x000fe200038e0100 */
[----:B------:R-:W2:Y:S01]  /*5550*/  LDC.64 R14, c[0x0][0x3e0] ;  /* 0x0000f800ff0e7b82 */ /* 0x000ea20000000a00 */
[----:B------:R-:W1:Y:S08]  /*5560*/  FLO.U32 R16, UR4 ;  /* 0x0000000400107d00 */ /* 0x000e7000080e0000 */
[----:B------:R-:W2:Y:S01]  /*5570*/  POPC R11, UR4 ;  /* 0x00000004000b7d09 */ /* 0x000ea20008000000 */
[----:B-1----:R-:W-:-:S13]  /*5580*/  ISETP.EQ.U32.AND P0, PT, R16, R17, PT ;  /* 0x000000111000720c */ /* 0x002fda0003f02070 */
[----:B--2---:R-:W2:Y:S01]  /*5590*/  @P0 ATOMG.E.ADD.STRONG.GPU PT, R11, desc[UR10][R14.64], R11 ;  /* 0x8000000b0e0b09a8 */ /* 0x004ea200081ef10a */
[----:B------:R-:W1:Y:S02]  /*55a0*/  S2R R18, SR_LTMASK ;  /* 0x0000000000127919 */ /* 0x000e640000003900 */
[----:B-1----:R-:W-:Y:S01]  /*55b0*/  LOP3.LUT R18, R18, UR4, RZ, 0xc0, !PT ;  /* 0x0000000412127c12 */ /* 0x002fe2000f8ec0ff */
[----:B------:R-:W1:Y:S05]  /*55c0*/  LDCU UR4, c[0x0][0x3e8] ;  /* 0x00007d00ff0477ac */ /* 0x000e6a0008000800 */
[----:B------:R-:W3:Y:S01]  /*55d0*/  POPC R18, R18 ;  /* 0x0000001200127309 */ /* 0x000ee20000000000 */
[----:B--2---:R-:W3:Y:S02]  /*55e0*/  SHFL.IDX PT, R17, R11, R16, 0x1f ;  /* 0x00001f100b117589 */ /* 0x004ee400000e0000 */
[----:B---3--:R-:W-:-:S05]  /*55f0*/  IMAD.IADD R17, R17, 0x1, R18 ;  /* 0x0000000111117824 */ /* 0x008fca00078e0212 */
[----:B-1----:R-:W-:-:S13]  /*5600*/  ISETP.GE.AND P0, PT, R17, UR4, PT ;  /* 0x0000000411007c0c */ /* 0x002fda000bf06270 */
[----:B------:R-:W-:Y:S05]  /*5610*/  @P0 BRA `(.L_x_93) ;  /* 0x0000000000140947 */ /* 0x000fea0003800000 */
[----:B------:R-:W2:Y:S01]  /*5620*/  LDG.E R11, desc[UR10][R12.64] ;  /* 0x0000000a0c0b7981 */ /* 0x000ea2000c1e1900 */
[----:B0-----:R-:W-:-:S04]  /*5630*/  IMAD.WIDE R14, R17, 0x58, R4 ;  /* 0x00000058110e7825 */ /* 0x001fc800078e0204 */
[----:B------:R-:W-:Y:S01]  /*5640*/  IMAD.WIDE R16, R17, 0x58, R6 ;  /* 0x0000005811107825 */ /* 0x000fe200078e0206 */
[----:B--2---:R1:W-:Y:S04]  /*5650*/  STG.E desc[UR10][R14.64], R11 ;  /* 0x0000000b0e007986 */ /* 0x0043e8000c10190a */
[----:B------:R1:W-:Y:S02]  /*5660*/  STG.E.U8 desc[UR10][R16.64+0x4], RZ ;  /* 0x000004ff10007986 */ /* 0x0003e4000c10110a */
.L_x_93:
[----:B------:R-:W-:Y:S05]  /*5670*/  BSYNC.RECONVERGENT B1 ;  /* 0x0000000000017941 */ /* 0x000fea0003800200 */
.L_x_92:
[----:B-1----:R-:W2:Y:S01]  /*5680*/  LDG.E R11, desc[UR10][R12.64+0x4] ;  /* 0x0000040a0c0b7981 */ /* 0x002ea2000c1e1900 */
        /* <DEDUP_REMOVED lines=23> */
.L_x_95:
[----:B------:R-:W-:Y:S05]  /*5800*/  BSYNC.RECONVERGENT B1 ;  /* 0x0000000000017941 */ /* 0x000fea0003800200 */
.L_x_94:
        /* <DEDUP_REMOVED lines=16> */
[----:B---3--:R-:W-:-:S04]  /*5910*/  IADD3 R17, PT, PT, R17, R18, RZ ;  /* 0x0000001211117210 */ /* 0x008fc80007ffe0ff */
[----:B-1----:R-:W-:-:S13]  /*5920*/  ISETP.GE.AND P0, PT, R17, UR4, PT ;  /* 0x0000000411007c0c */ /* 0x002fda000bf06270 */
[----:B------:R-:W-:Y:S05]  /*5930*/  @P0 BRA `(.L_x_97) ;  /* 0x0000000000140947 */ /* 0x000fea0003800000 */
[----:B------:R-:W2:Y:S01]  /*5940*/  LDG.E R11, desc[UR10][R12.64+0x8] ;  /* 0x0000080a0c0b7981 */ /* 0x000ea2000c1e1900 */
[----:B0-----:R-:W-:-:S04]  /*5950*/  IMAD.WIDE R14, R17, 0x58, R4 ;  /* 0x00000058110e7825 */ /* 0x001fc800078e0204 */
[----:B------:R-:W-:Y:S01]  /*5960*/  IMAD.WIDE R16, R17, 0x58, R6 ;  /* 0x0000005811107825 */ /* 0x000fe200078e0206 */
[----:B--2---:R1:W-:Y:S04]  /*5970*/  STG.E desc[UR10][R14.64], R11 ;  /* 0x0000000b0e007986 */ /* 0x0043e8000c10190a */
[----:B------:R1:W-:Y:S02]  /*5980*/  STG.E.U8 desc[UR10][R16.64+0x4], RZ ;  /* 0x000004ff10007986 */ /* 0x0003e4000c10110a */
.L_x_97:
[----:B------:R-:W-:Y:S05]  /*5990*/  BSYNC.RECONVERGENT B1 ;  /* 0x0000000000017941 */ /* 0x000fea0003800200 */
.L_x_96:
[----:B-1----:R-:W2:Y:S01]  /*59a0*/  LDG.E R11, desc[UR10][R12.64+0xc] ;  /* 0x00000c0a0c0b7981 */ /* 0x002ea2000c1e1900 */
[----:B------:R-:W-:Y:S01]  /*59b0*/  VIADD R10, R10, 0x4 ;  /* 0x000000040a0a7836 */ /* 0x000fe20000000000 */
[----:B------:R-:W-:Y:S04]  /*59c0*/  BSSY.RECONVERGENT B1, `(.L_x_98) ;  /* 0x0000018000017945 */ /* 0x000fe80003800200 */
[----:B------:R-:W-:Y:S02]  /*59d0*/  ISETP.NE.AND P0, PT, R10, R3, PT ;  /* 0x000000030a00720c */ /* 0x000fe40003f05270 */
        /* <DEDUP_REMOVED lines=22> */
.L_x_99:
[----:B------:R-:W-:Y:S05]  /*5b40*/  BSYNC.RECONVERGENT B1 ;  /* 0x0000000000017941 */ /* 0x000fea0003800200 */
.L_x_98:
[----:B------:R-:W-:Y:S05]  /*5b50*/  @P0 BRA `(.L_x_100) ;  /* 0xfffffff800600947 */ /* 0x000fea000383ffff */
[----:B------:R-:W-:Y:S05]  /*5b60*/  BSYNC.RECONVERGENT B0 ;  /* 0x0000000000007941 */ /* 0x000fea0003800200 */
.L_x_91:
[----:B------:R-:W-:-:S13]  /*5b70*/  ISETP.NE.AND P0, PT, R0, RZ, PT ;  /* 0x000000ff0000720c */ /* 0x000fda0003f05270 */
[----:B------:R-:W-:Y:S05]  /*5b80*/  @!P0 EXIT ;  /* 0x000000000000894d */ /* 0x000fea0003800000 */
[----:B0-----:R-:W0:Y:S01]  /*5b90*/  LDC.64 R4, c[0x0][0x3d8] ;  /* 0x0000f600ff047b82 */ /* 0x001e220000000a00 */
[----:B-1----:R-:W-:-:S07]  /*5ba0*/  IMAD.MOV.U32 R17, RZ, RZ, RZ ;  /* 0x000000ffff117224 */ /* 0x002fce00078e00ff */
[----:B---3--:R-:W1:Y:S02]  /*5bb0*/  LDC.64 R8, c[0x0][0x380] ;  /* 0x0000e000ff087b82 */ /* 0x008e640000000a00 */
.L_x_103:
[----:B-1----:R-:W-:-:S05]  /*5bc0*/  IMAD.WIDE.U32 R10, R3, 0x4, R8 ;  /* 0x00000004030a7825 */ /* 0x002fca00078e0008 */
[----:B------:R-:W2:Y:S01]  /*5bd0*/  LDG.E R13, desc[UR10][R10.64] ;  /* 0x0000000a0a0d7981 */ /* 0x000ea2000c1e1900 */
[----:B------:R-:W-:Y:S01]  /*5be0*/  IADD3 R17, PT, PT, R17, 0x1, RZ ;  /* 0x0000000111117810 */ /* 0x000fe20007ffe0ff */
[----:B------:R-:W-:Y:S03]  /*5bf0*/  BSSY.RECONVERGENT B0, `(.L_x_101) ;  /* 0x0000018000007945 */ /* 0x000fe60003800200 */
        /* <DEDUP_REMOVED lines=23> */
.L_x_102:
[----:B------:R-:W-:Y:S05]  /*5d70*/  BSYNC.RECONVERGENT B0 ;  /* 0x0000000000007941 */ /* 0x000fea0003800200 */
.L_x_101:
[----:B------:R-:W-:Y:S01]  /*5d80*/  VIADD R3, R3, 0x1 ;  /* 0x0000000103037836 */ /* 0x000fe20000000000 */
[----:B------:R-:W-:Y:S06]  /*5d90*/  @P0 BRA `(.L_x_103) ;  /* 0xfffffffc00880947 */ /* 0x000fec000383ffff */
[----:B------:R-:W-:Y:S05]  /*5da0*/  EXIT ;  /* 0x000000000000794d */ /* 0x000fea0003800000 */
        .weak           $__internal_0_$__cuda_sm20_div_u64
        .type           $__internal_0_$__cuda_sm20_div_u64,@function
        .size           $__internal_0_$__cuda_sm20_div_u64,(.L_x_105 - $__internal_0_$__cuda_sm20_div_u64)
$__internal_0_$__cuda_sm20_div_u64:
[----:B------:R-:W-:Y:S01]  /*5db0*/  IMAD.U32 R18, RZ, RZ, UR7 ;  /* 0x00000007ff127e24 */ /* 0x000fe2000f8e00ff */
[----:B------:R-:W-:-:S04]  /*5dc0*/  MOV R19, R9 ;  /* 0x0000000900137202 */ /* 0x000fc80000000f00 */
[----:B------:R-:W0:Y:S08]  /*5dd0*/  I2F.U64.RP R3, R18 ;  /* 0x0000001200037312 */ /* 0x000e300000309000 */
[----:B0-----:R-:W0:Y:S02]  /*5de0*/  MUFU.RCP R7, R3 ;  /* 0x0000000300077308 */ /* 0x001e240000001000 */
[----:B0-----:R-:W-:-:S06]  /*5df0*/  VIADD R7, R7, 0x1ffffffe ;  /* 0x1ffffffe07077836 */ /* 0x001fcc0000000000 */
[----:B------:R-:W0:Y:S02]  /*5e00*/  F2I.U64.TRUNC R10, R7 ;  /* 0x00000007000a7311 */ /* 0x000e24000020d800 */
[----:B0-----:R-:W-:-:S04]  /*5e10*/  IMAD.WIDE.U32 R16, R10, UR7, RZ ;  /* 0x000000070a107c25 */ /* 0x001fc8000f8e00ff */
[C---:B------:R-:W-:Y:S01]  /*5e20*/  IMAD R4, R10.reuse, R9, R17 ;  /* 0x000000090a047224 */ /* 0x040fe200078e0211 */
[----:B------:R-:W-:Y:S01]  /*5e30*/  IADD3 R8, P0, PT, RZ, -R16, RZ ;  /* 0x80000010ff087210 */ /* 0x000fe20007f1e0ff */
[----:B------:R-:W-:Y:S02]  /*5e40*/  IMAD.MOV.U32 R17, RZ, RZ, R10 ;  /* 0x000000ffff117224 */ /* 0x000fe400078e000a */
[----:B------:R-:W-:Y:S02]  /*5e50*/  IMAD R4, R11, UR7, R4 ;  /* 0x000000070b047c24 */ /* 0x000fe4000f8e0204 */
[----:B------:R-:W-:-:S04]  /*5e60*/  IMAD.HI.U32 R16, R10, R8, RZ ;  /* 0x000000080a107227 */ /* 0x000fc800078e00ff */
[----:B------:R-:W-:-:S04]  /*5e70*/  IMAD.X R4, RZ, RZ, ~R4, P0 ;  /* 0x000000ffff047224 */ /* 0x000fc800000e0e04 */
[----:B------:R-:W-:-:S04]  /*5e80*/  IMAD.WIDE.U32 R16, P0, R10, R4, R16 ;  /* 0x000000040a107225 */ /* 0x000fc80007800010 */
[C---:B------:R-:W-:Y:S02]  /*5e90*/  IMAD R3, R11.reuse, R4, RZ ;  /* 0x000000040b037224 */ /* 0x040fe400078e02ff */
[----:B------:R-:W-:-:S04]  /*5ea0*/  IMAD.HI.U32 R8, P1, R11, R8, R16 ;  /* 0x000000080b087227 */ /* 0x000fc80007820010 */
[----:B------:R-:W-:Y:S01]  /*5eb0*/  IMAD.HI.U32 R4, R11, R4, RZ ;  /* 0x000000040b047227 */ /* 0x000fe200078e00ff */
[----:B------:R-:W-:-:S04]  /*5ec0*/  IADD3 R17, P2, PT, R3, R8, RZ ;  /* 0x0000000803117210 */ /* 0x000fc80007f5e0ff */
[----:B------:R-:W-:Y:S01]  /*5ed0*/  IADD3.X R3, PT, PT, R4, R11, RZ, P0, !PT ;  /* 0x0000000b04037210 */ /* 0x000fe200007fe4ff */
[----:B------:R-:W-:-:S03]  /*5ee0*/  IMAD.WIDE.U32 R10, R17, UR7, RZ ;  /* 0x00000007110a7c25 */ /* 0x000fc6000f8e00ff */
[----:B------:R-:W-:Y:S01]  /*5ef0*/  IADD3.X R3, PT, PT, RZ, RZ, R3, P2, P1 ;  /* 0x000000ffff037210 */ /* 0x000fe200017e2403 */
[----:B------:R-:W-:Y:S01]  /*5f00*/  IMAD R8, R17, R9, R11 ;  /* 0x0000000911087224 */ /* 0x000fe200078e020b */
[----:B------:R-:W-:Y:S01]  /*5f10*/  IADD3 R10, P0, PT, RZ, -R10, RZ ;  /* 0x8000000aff0a7210 */ /* 0x000fe20007f1e0ff */
[----:B------:R-:W-:Y:S02]  /*5f20*/  IMAD.MOV.U32 R11, RZ, RZ, RZ ;  /* 0x000000ffff0b7224 */ /* 0x000fe400078e00ff */
[----:B------:R-:W-:Y:S02]  /*5f30*/  IMAD R8, R3, UR7, R8 ;  /* 0x0000000703087c24 */ /* 0x000fe4000f8e0208 */
[----:B------:R-:W-:-:S04]  /*5f40*/  IMAD.HI.U32 R16, R17, R10, RZ ;  /* 0x0000000a11107227 */ /* 0x000fc800078e00ff */
[----:B------:R-:W-:-:S04]  /*5f50*/  IMAD.X R8, RZ, RZ, ~R8, P0 ;  /* 0x000000ffff087224 */ /* 0x000fc800000e0e08 */
[----:B------:R-:W-:-:S04]  /*5f60*/  IMAD.WIDE.U32 R16, P0, R17, R8, R16 ;  /* 0x0000000811107225 */ /* 0x000fc80007800010 */
[C---:B------:R-:W-:Y:S02]  /*5f70*/  IMAD R4, R3.reuse, R8, RZ ;  /* 0x0000000803047224 */ /* 0x040fe400078e02ff */
[----:B------:R-:W-:-:S04]  /*5f80*/  IMAD.HI.U32 R7, P1, R3, R10, R16 ;  /* 0x0000000a03077227 */ /* 0x000fc80007820010 */
[----:B------:R-:W-:Y:S01]  /*5f90*/  IMAD.HI.U32 R8, R3, R8, RZ ;  /* 0x0000000803087227 */ /* 0x000fe200078e00ff */
[----:B------:R-:W-:-:S03]  /*5fa0*/  IADD3 R7, P2, PT, R4, R7, RZ ;  /* 0x0000000704077210 */ /* 0x000fc60007f5e0ff */
[----:B------:R-:W-:Y:S02]  /*5fb0*/  IMAD.X R4, R8, 0x1, R3, P0 ;  /* 0x0000000108047824 */ /* 0x000fe400000e0603 */
[----:B------:R-:W-:-:S03]  /*5fc0*/  IMAD.HI.U32 R10, R7, R6, RZ ;  /* 0x00000006070a7227 */ /* 0x000fc600078e00ff */
[----:B------:R-:W-:Y:S01]  /*5fd0*/  IADD3.X R4, PT, PT, RZ, RZ, R4, P2, P1 ;  /* 0x000000ffff047210 */ /* 0x000fe200017e2404 */
[----:B------:R-:W-:-:S04]  /*5fe0*/  IMAD.WIDE.U32 R10, R7, R5, R10 ;  /* 0x00000005070a7225 */ /* 0x000fc800078e000a */
[C---:B------:R-:W-:Y:S02]  /*5ff0*/  IMAD R3, R4.reuse, R5, RZ ;  /* 0x0000000504037224 */ /* 0x040fe400078e02ff */
[----:B------:R-:W-:-:S04]  /*6000*/  IMAD.HI.U32 R8, P0, R4, R6, R10 ;  /* 0x0000000604087227 */ /* 0x000fc8000780000a */
[----:B------:R-:W-:Y:S01]  /*6010*/  IMAD.HI.U32 R4, R4, R5, RZ ;  /* 0x0000000504047227 */ /* 0x000fe200078e00ff */
[----:B------:R-:W-:-:S04]  /*6020*/  IADD3 R3, P1, PT, R3, R8, RZ ;  /* 0x0000000803037210 */ /* 0x000fc80007f3e0ff */
[----:B------:R-:W-:Y:S01]  /*6030*/  IADD3.X R4, PT, PT, R4, RZ, RZ, P0, !PT ;  /* 0x000000ff04047210 */ /* 0x000fe200007fe4ff */
[----:B------:R-:W-:-:S04]  /*6040*/  IMAD.WIDE.U32 R10, R3, UR7, RZ ;  /* 0x00000007030a7c25 */ /* 0x000fc8000f8e00ff */
[----:B------:R-:W-:Y:S01]  /*6050*/  IMAD.X R4, RZ, RZ, R4, P1 ;  /* 0x000000ffff047224 */ /* 0x000fe200008e0604 */
[----:B------:R-:W-:Y:S01]  /*6060*/  IADD3 R10, P1, PT, -R10, R6, RZ ;  /* 0x000000060a0a7210 */ /* 0x000fe20007f3e1ff */
[----:B------:R-:W-:-:S03]  /*6070*/  IMAD R7, R3, R9, R11 ;  /* 0x0000000903077224 */ /* 0x000fc600078e020b */
[----:B------:R-:W-:Y:S01]  /*6080*/  ISETP.GE.U32.AND P0, PT, R10, UR7, PT ;  /* 0x000000070a007c0c */ /* 0x000fe2000bf06070 */
[----:B------:R-:W-:Y:S01]  /*6090*/  IMAD R6, R4, UR7, R7 ;  /* 0x0000000704067c24 */ /* 0x000fe2000f8e0207 */
[----:B------:R-:W-:-:S03]  /*60a0*/  IADD3 R11, P2, PT, R10, -UR7, RZ ;  /* 0x800000070a0b7c10 */ /* 0x000fc6000ff5e0ff */
[----:B------:R-:W-:Y:S01]  /*60b0*/  IMAD.X R5, R5, 0x1, ~R6, P1 ;  /* 0x0000000105057824 */ /* 0x000fe200008e0e06 */
[----:B------:R-:W-:-:S04]  /*60c0*/  IADD3 R6, P1, PT, R3, 0x1, RZ ;  /* 0x0000000103067810 */ /* 0x000fc80007f3e0ff */
[----:B------:R-:W-:Y:S01]  /*60d0*/  ISETP.GE.U32.AND.EX P0, PT, R5, R9, PT, P0 ;  /* 0x000000090500720c */ /* 0x000fe20003f06100 */
[----:B------:R-:W-:Y:S01]  /*60e0*/  IMAD.X R7, RZ, RZ, R4, P1 ;  /* 0x000000ffff077224 */ /* 0x000fe200008e0604 */
[----:B------:R-:W-:Y:S02]  /*60f0*/  IADD3.X R8, PT, PT, ~R9, R5, RZ, P2, !PT ;  /* 0x0000000509087210 */ /* 0x000fe400017fe5ff */
[----:B------:R-:W-:Y:S02]  /*6100*/  SEL R6, R6, R3, P0 ;  /* 0x0000000306067207 */ /* 0x000fe40000000000 */
[----:B------:R-:W-:Y:S02]  /*6110*/  SEL R11, R11, R10, P0 ;  /* 0x0000000a0b0b7207 */ /* 0x000fe40000000000 */
[----:B------:R-:W-:Y:S02]  /*6120*/  SEL R7, R7, R4, P0 ;  /* 0x0000000407077207 */ /* 0x000fe40000000000 */
[----:B------:R-:W-:-:S02]  /*6130*/  IADD3 R3, P2, PT, R6, 0x1, RZ ;  /* 0x0000000106037810 */ /* 0x000fc40007f5e0ff */
[----:B------:R-:W-:Y:S02]  /*6140*/  SEL R8, R8, R5, P0 ;  /* 0x0000000508087207 */ /* 0x000fe40000000000 */
[----:B------:R-:W-:Y:S01]  /*6150*/  ISETP.GE.U32.AND P0, PT, R11, UR7, PT ;  /* 0x000000070b007c0c */ /* 0x000fe2000bf06070 */
[----:B------:R-:W-:Y:S01]  /*6160*/  IMAD.X R4, RZ, RZ, R7, P2 ;  /* 0x000000ffff047224 */ /* 0x000fe200010e0607 */
[----:B------:R-:W-:Y:S02]  /*6170*/  ISETP.NE.U32.AND P1, PT, RZ, UR7, PT ;  /* 0x00000007ff007c0c */ /* 0x000fe4000bf25070 */
[----:B------:R-:W-:Y:S02]  /*6180*/  ISETP.GE.U32.AND.EX P0, PT, R8, R9, PT, P0 ;  /* 0x000000090800720c */ /* 0x000fe40003f06100 */
[----:B------:R-:W-:Y:S02]  /*6190*/  ISETP.NE.AND.EX P1, PT, R9, RZ, PT, P1 ;  /* 0x000000ff0900720c */ /* 0x000fe40003f25310 */
[----:B------:R-:W-:-:S02]  /*61a0*/  SEL R3, R3, R6, P0 ;  /* 0x0000000603037207 */ /* 0x000fc40000000000 */
[----:B------:R-:W-:Y:S01]  /*61b0*/  SEL R4, R4, R7, P0 ;  /* 0x0000000704047207 */ /* 0x000fe20000000000 */
[----:B------:R-:W-:Y:S01]  /*61c0*/  IMAD.MOV.U32 R7, RZ, RZ, 0x0 ;  /* 0x00000000ff077424 */ /* 0x000fe200078e00ff */
[----:B------:R-:W-:Y:S02]  /*61d0*/  MOV R6, R2 ;  /* 0x0000000200067202 */ /* 0x000fe40000000f00 */
[----:B------:R-:W-:Y:S02]  /*61e0*/  SEL R3, R3, 0xffffffff, P1 ;  /* 0xffffffff03037807 */ /* 0x000fe40000800000 */
[----:B------:R-:W-:Y:S01]  /*61f0*/  SEL R4, R4, 0xffffffff, P1 ;  /* 0xffffffff04047807 */ /* 0x000fe20000800000 */
[----:B------:R-:W-:Y:S06]  /*6200*/  RET.REL.NODEC R6 `(_Z24crack_multi_crc32_kernelPKjiPKciiyS2_iS2_iS2_iP10FoundMatchPii) ;  /* 0xffffff9c067c7950 */ /* 0x000fec0003c3ffff */
.L_x_104:
[----:B------:R-:W-:-:S00]  /*6210*/  BRA `(.L_x_104) ;  /* 0xfffffffc00fc7947 */ /* 0x000fc0000383ffff */
[----:B------:R-:W-:-:S00]  /*6220*/  NOP ;  /* 0x0000000000007918 */ /* 0x000fc00000000000 */
        /* <DEDUP_REMOVED lines=13> */
.L_x_105:


//--------------------- .nv.shared.reserved.0     --------------------------
	.section	.nv.shared.reserved.0,"aw",@nobits
	.weak		__nv_reservedSMEM_offset_0_alias
	.size		__nv_reservedSMEM_offset_0_alias, 0, 64
	.other		__nv_reservedSMEM_offset_0_alias,@"STO_CUDA_RESERVED_SHARED STV_DEFAULT"
__nv_reservedSMEM_offset_0_alias:
	.zero		0
	.zero		64


//--------------------- .nv.constant0._Z24crack_multi_crc32_kernelPKjiPKciiyS2_iS2_iS2_iP10FoundMatchPii --------------------------
	.section	.nv.constant0._Z24crack_multi_crc32_kernelPKjiPKciiyS2_iS2_iS2_iP10FoundMatchPii,"a",@progbits
	.sectionflags	@""
	.align	4
.nv.constant0._Z24crack_multi_crc32_kernelPKjiPKciiyS2_iS2_iS2_iP10FoundMatchPii:
	.zero		1004


//--------------------- SYMBOLS --------------------------

	.type		.nv.reservedSmem.offset0,@object
	.size		.nv.reservedSmem.offset0,0x4
